def attn_fwd(
    Q,
    K,
    V,
    Out,
    Lse,
    sm_scale,
    stride_qz,
    stride_qh,
    stride_qm,
    stride_qk,
    stride_kz,
    stride_kh,
    stride_kn,
    stride_kk,
    stride_vz,
    stride_vh,
    stride_vn,
    stride_vk,
    stride_oz,
    stride_oh,
    stride_om,
    stride_ok,
    seqlen_q,
    seqlen_k,
    BLOCK_M: tl.constexpr,
    BLOCK_N: tl.constexpr,
    HEAD_DIM: tl.constexpr,
    CAUSAL: tl.constexpr,
):
    start_m = tl.program_id(0)
    off_hz = tl.program_id(1)
    q_off = off_hz * stride_qh
    k_off = off_hz * stride_kh
    v_off = off_hz * stride_vh
    offs_m = start_m * BLOCK_M + tl.arange(0, BLOCK_M)
    offs_d = tl.arange(0, HEAD_DIM)
    offs_n = tl.arange(0, BLOCK_N)
    q_ptrs = Q + q_off + offs_m[:, None] * stride_qm + offs_d[None, :] * stride_qk
    k_ptrs = K + k_off + offs_d[:, None] * stride_kk + offs_n[None, :] * stride_kn
    v_ptrs = V + v_off + offs_n[:, None] * stride_vn + offs_d[None, :] * stride_vk
    m_i = tl.full([BLOCK_M], float("-inf"), dtype=tl.float32)
    l_i = tl.zeros([BLOCK_M], dtype=tl.float32) + 1.0
    acc = tl.zeros([BLOCK_M, HEAD_DIM], dtype=tl.float32)
    q = tl.load(q_ptrs)
    acc, l_i, m_i = _attn_fwd_inner(
        acc,
        l_i,
        m_i,
        q,
        k_ptrs,
        v_ptrs,
        sm_scale,
        stride_kn,
        stride_vn,
        start_m,
        seqlen_k,
        BLOCK_M,
        BLOCK_N,
        HEAD_DIM,
        CAUSAL,
    )
    acc = acc / l_i[:, None]
    lse = m_i + tl.math.log2(l_i) / 1.4426950408889634
    o_ptrs = (
        Out
        + off_hz * stride_oh
        + offs_m[:, None] * stride_om
        + offs_d[None, :] * stride_ok
    )
    tl.store(o_ptrs, acc.to(Out.dtype.element_ty))
    tl.store(Lse + off_hz * seqlen_q + offs_m, lse)

# config = {"BLOCK_M": 64, "BLOCK_N": 16, "HEAD_DIM": 32, "arch": "sm_80", "causal": false, "dtype": "bf16", "num_stages": 3, "num_warps": 4}
# arch = sm_80


// ===== COMPILED SASS (sm_80) =====

	.target	sm_80

	.elftype	@"ET_EXEC"


//--------------------- .note.nv.tkinfo           --------------------------
	.section	.note.nv.tkinfo,"",@"SHT_NOTE"
	.sectionflags	@"SHF_NOTE_NV_TKINFO"
	.tkinfo
        /*0018*/ 	.word	0x00000002
        /*0030*/ 	.string	""
        /*0030*/ 	.string	"ptxas"
        /*0030*/ 	.string	"Cuda compilation tools, release 13.0, V13.0.88"
        /*0030*/ 	.string	"Build cuda_13.0.r13.0/compiler.36424714_0"
        /*0030*/ 	.string	"-v  -suppress-debug-info  -lineinfo  -arch sm_80 "



//--------------------- .note.nv.cuinfo           --------------------------
	.section	.note.nv.cuinfo,"",@"SHT_NOTE"
	.sectionflags	@"SHF_NOTE_NV_CUINFO"
        /*0018*/ 	.short	0x0002
        /*001a*/ 	.short	0x0050
        /*001c*/ 	.short	0x0082
	.zero		2


//--------------------- .nv.info                  --------------------------
	.section	.nv.info,"",@"SHT_CUDA_INFO"
	.align	4


	//----- nvinfo : EIATTR_REGCOUNT
	.align		4
        /*0000*/ 	.byte	0x04, 0x2f
        /*0002*/ 	.short	(.L_2 - .L_1)
	.align		4
.L_1:
        /*0004*/ 	.word	index@(attn_fwd)
        /*0008*/ 	.word	0x00000048


	//----- nvinfo : EIATTR_FRAME_SIZE
	.align		4
.L_2:
        /*000c*/ 	.byte	0x04, 0x11
        /*000e*/ 	.short	(.L_4 - .L_3)
	.align		4
.L_3:
        /*0010*/ 	.word	index@(attn_fwd)
        /*0014*/ 	.word	0x00000000


	//----- nvinfo : EIATTR_MIN_STACK_SIZE
	.align		4
.L_4:
        /*0018*/ 	.byte	0x04, 0x12
        /*001a*/ 	.short	(.L_6 - .L_5)
	.align		4
.L_5:
        /*001c*/ 	.word	index@(attn_fwd)
        /*0020*/ 	.word	0x00000000
.L_6:


//--------------------- .nv.info.attn_fwd         --------------------------
	.section	.nv.info.attn_fwd,"",@"SHT_CUDA_INFO"
	.sectionflags	@""
	.align	4


	//----- nvinfo : EIATTR_CUDA_API_VERSION
	.align		4
        /*0000*/ 	.byte	0x04, 0x37
        /*0002*/ 	.short	(.L_8 - .L_7)
.L_7:
        /*0004*/ 	.word	0x00000082


	//----- nvinfo : EIATTR_SW2861232_WAR
	.align		4
.L_8:
        /*0008*/ 	.byte	0x01, 0x35
	.zero		2


	//----- nvinfo : EIATTR_PARAM_CBANK
	.align		4
        /*000c*/ 	.byte	0x04, 0x0a
        /*000e*/ 	.short	(.L_10 - .L_9)
	.align		4
.L_9:
        /*0010*/ 	.word	index@(.nv.constant0.attn_fwd)
        /*0014*/ 	.short	0x0160
        /*0016*/ 	.short	0x0088


	//----- nvinfo : EIATTR_CBANK_PARAM_SIZE
	.align		4
.L_10:
        /*0018*/ 	.byte	0x03, 0x19
        /*001a*/ 	.short	0x0088


	//----- nvinfo : EIATTR_KPARAM_INFO
	.align		4
        /*001c*/ 	.byte	0x04, 0x17
        /*001e*/ 	.short	(.L_12 - .L_11)
.L_11:
        /*0020*/ 	.word	0x00000000
        /*0024*/ 	.short	0x0019
        /*0026*/ 	.short	0x0080
        /*0028*/ 	.byte	0x00, 0xf4, 0x21, 0x00


	//----- nvinfo : EIATTR_KPARAM_INFO
	.align		4
.L_12:
        /*002c*/ 	.byte	0x04, 0x17
        /*002e*/ 	.short	(.L_14 - .L_13)
.L_13:
        /*0030*/ 	.word	0x00000000
        /*0034*/ 	.short	0x0018
        /*0036*/ 	.short	0x0078
        /*0038*/ 	.byte	0x00, 0xf4, 0x21, 0x00


	//----- nvinfo : EIATTR_KPARAM_INFO
	.align		4
.L_14:
        /*003c*/ 	.byte	0x04, 0x17
        /*003e*/ 	.short	(.L_16 - .L_15)
.L_15:
        /*0040*/ 	.word	0x00000000
        /*0044*/ 	.short	0x0017
        /*0046*/ 	.short	0x0070
        /*0048*/ 	.byte	0x00, 0xf0, 0x11, 0x00


	//----- nvinfo : EIATTR_KPARAM_INFO
	.align		4
.L_16:
        /*004c*/ 	.byte	0x04, 0x17
        /*004e*/ 	.short	(.L_18 - .L_17)
.L_17:
        /*0050*/ 	.word	0x00000000
        /*0054*/ 	.short	0x0016
        /*0056*/ 	.short	0x006c
        /*0058*/ 	.byte	0x00, 0xf0, 0x11, 0x00


	//----- nvinfo : EIATTR_KPARAM_INFO
	.align		4
.L_18:
        /*005c*/ 	.byte	0x04, 0x17
        /*005e*/ 	.short	(.L_20 - .L_19)
.L_19:
        /*0060*/ 	.word	0x00000000
        /*0064*/ 	.short	0x0015
        /*0066*/ 	.short	0x0068
        /*0068*/ 	.byte	0x00, 0xf0, 0x11, 0x00


	//----- nvinfo : EIATTR_KPARAM_INFO
	.align		4
.L_20:
        /*006c*/ 	.byte	0x04, 0x17
        /*006e*/ 	.short	(.L_22 - .L_21)
.L_21:
        /*0070*/ 	.word	0x00000000
        /*0074*/ 	.short	0x0014
        /*0076*/ 	.short	0x0064
        /*0078*/ 	.byte	0x00, 0xf0, 0x11, 0x00


	//----- nvinfo : EIATTR_KPARAM_INFO
	.align		4
.L_22:
        /*007c*/ 	.byte	0x04, 0x17
        /*007e*/ 	.short	(.L_24 - .L_23)
.L_23:
        /*0080*/ 	.word	0x00000000
        /*0084*/ 	.short	0x0013
        /*0086*/ 	.short	0x0060
        /*0088*/ 	.byte	0x00, 0xf0, 0x11, 0x00


	//----- nvinfo : EIATTR_KPARAM_INFO
	.align		4
.L_24:
        /*008c*/ 	.byte	0x04, 0x17
        /*008e*/ 	.short	(.L_26 - .L_25)
.L_25:
        /*0090*/ 	.word	0x00000000
        /*0094*/ 	.short	0x0012
        /*0096*/ 	.short	0x005c
        /*0098*/ 	.byte	0x00, 0xf0, 0x11, 0x00


	//----- nvinfo : EIATTR_KPARAM_INFO
	.align		4
.L_26:
        /*009c*/ 	.byte	0x04, 0x17
        /*009e*/ 	.short	(.L_28 - .L_27)
.L_27:
        /*00a0*/ 	.word	0x00000000
        /*00a4*/ 	.short	0x0011
        /*00a6*/ 	.short	0x0058
        /*00a8*/ 	.byte	0x00, 0xf0, 0x11, 0x00


	//----- nvinfo : EIATTR_KPARAM_INFO
	.align		4
.L_28:
        /*00ac*/ 	.byte	0x04, 0x17
        /*00ae*/ 	.short	(.L_30 - .L_29)
.L_29:
        /*00b0*/ 	.word	0x00000000
        /*00b4*/ 	.short	0x0010
        /*00b6*/ 	.short	0x0054
        /*00b8*/ 	.byte	0x00, 0xf0, 0x11, 0x00


	//----- nvinfo : EIATTR_KPARAM_INFO
	.align		4
.L_30:
        /*00bc*/ 	.byte	0x04, 0x17
        /*00be*/ 	.short	(.L_32 - .L_31)
.L_31:
        /*00c0*/ 	.word	0x00000000
        /*00c4*/ 	.short	0x000f
        /*00c6*/ 	.short	0x0050
        /*00c8*/ 	.byte	0x00, 0xf0, 0x11, 0x00


	//----- nvinfo : EIATTR_KPARAM_INFO
	.align		4
.L_32:
        /*00cc*/ 	.byte	0x04, 0x17
        /*00ce*/ 	.short	(.L_34 - .L_33)
.L_33:
        /*00d0*/ 	.word	0x00000000
        /*00d4*/ 	.short	0x000e
        /*00d6*/ 	.short	0x004c
        /*00d8*/ 	.byte	0x00, 0xf0, 0x11, 0x00


	//----- nvinfo : EIATTR_KPARAM_INFO
	.align		4
.L_34:
        /*00dc*/ 	.byte	0x04, 0x17
        /*00de*/ 	.short	(.L_36 - .L_35)
.L_35:
        /*00e0*/ 	.word	0x00000000
        /*00e4*/ 	.short	0x000d
        /*00e6*/ 	.short	0x0048
        /*00e8*/ 	.byte	0x00, 0xf0, 0x11, 0x00


	//----- nvinfo : EIATTR_KPARAM_INFO
	.align		4
.L_36:
        /*00ec*/ 	.byte	0x04, 0x17
        /*00ee*/ 	.short	(.L_38 - .L_37)
.L_37:
        /*00f0*/ 	.word	0x00000000
        /*00f4*/ 	.short	0x000c
        /*00f6*/ 	.short	0x0044
        /*00f8*/ 	.byte	0x00, 0xf0, 0x11, 0x00


	//----- nvinfo : EIATTR_KPARAM_INFO
	.align		4
.L_38:
        /*00fc*/ 	.byte	0x04, 0x17
        /*00fe*/ 	.short	(.L_40 - .L_39)
.L_39:
        /*0100*/ 	.word	0x00000000
        /*0104*/ 	.short	0x000b
        /*0106*/ 	.short	0x0040
        /*0108*/ 	.byte	0x00, 0xf0, 0x11, 0x00


	//----- nvinfo : EIATTR_KPARAM_INFO
	.align		4
.L_40:
        /*010c*/ 	.byte	0x04, 0x17
        /*010e*/ 	.short	(.L_42 - .L_41)
.L_41:
        /*0110*/ 	.word	0x00000000
        /*0114*/ 	.short	0x000a
        /*0116*/ 	.short	0x003c
        /*0118*/ 	.byte	0x00, 0xf0, 0x11, 0x00


	//----- nvinfo : EIATTR_KPARAM_INFO
	.align		4
.L_42:
        /*011c*/ 	.byte	0x04, 0x17
        /*011e*/ 	.short	(.L_44 - .L_43)
.L_43:
        /*0120*/ 	.word	0x00000000
        /*0124*/ 	.short	0x0009
        /*0126*/ 	.short	0x0038
        /*0128*/ 	.byte	0x00, 0xf0, 0x11, 0x00


	//----- nvinfo : EIATTR_KPARAM_INFO
	.align		4
.L_44:
        /*012c*/ 	.byte	0x04, 0x17
        /*012e*/ 	.short	(.L_46 - .L_45)
.L_45:
        /*0130*/ 	.word	0x00000000
        /*0134*/ 	.short	0x0008
        /*0136*/ 	.short	0x0034
        /*0138*/ 	.byte	0x00, 0xf0, 0x11, 0x00


	//----- nvinfo : EIATTR_KPARAM_INFO
	.align		4
.L_46:
        /*013c*/ 	.byte	0x04, 0x17
        /*013e*/ 	.short	(.L_48 - .L_47)
.L_47:
        /*0140*/ 	.word	0x00000000
        /*0144*/ 	.short	0x0007
        /*0146*/ 	.short	0x0030
        /*0148*/ 	.byte	0x00, 0xf0, 0x11, 0x00


	//----- nvinfo : EIATTR_KPARAM_INFO
	.align		4
.L_48:
        /*014c*/ 	.byte	0x04, 0x17
        /*014e*/ 	.short	(.L_50 - .L_49)
.L_49:
        /*0150*/ 	.word	0x00000000
        /*0154*/ 	.short	0x0006
        /*0156*/ 	.short	0x002c
        /*0158*/ 	.byte	0x00, 0xf0, 0x11, 0x00


	//----- nvinfo : EIATTR_KPARAM_INFO
	.align		4
.L_50:
        /*015c*/ 	.byte	0x04, 0x17
        /*015e*/ 	.short	(.L_52 - .L_51)
.L_51:
        /*0160*/ 	.word	0x00000000
        /*0164*/ 	.short	0x0005
        /*0166*/ 	.short	0x0028
        /*0168*/ 	.byte	0x00, 0xf0, 0x11, 0x00


	//----- nvinfo : EIATTR_KPARAM_INFO
	.align		4
.L_52:
        /*016c*/ 	.byte	0x04, 0x17
        /*016e*/ 	.short	(.L_54 - .L_53)
.L_53:
        /*0170*/ 	.word	0x00000000
        /*0174*/ 	.short	0x0004
        /*0176*/ 	.short	0x0020
        /*0178*/ 	.byte	0x00, 0xf4, 0x21, 0x00


	//----- nvinfo : EIATTR_KPARAM_INFO
	.align		4
.L_54:
        /*017c*/ 	.byte	0x04, 0x17
        /*017e*/ 	.short	(.L_56 - .L_55)
.L_55:
        /*0180*/ 	.word	0x00000000
        /*0184*/ 	.short	0x0003
        /*0186*/ 	.short	0x0018
        /*0188*/ 	.byte	0x00, 0xf4, 0x21, 0x00


	//----- nvinfo : EIATTR_KPARAM_INFO
	.align		4
.L_56:
        /*018c*/ 	.byte	0x04, 0x17
        /*018e*/ 	.short	(.L_58 - .L_57)
.L_57:
        /*0190*/ 	.word	0x00000000
        /*0194*/ 	.short	0x0002
        /*0196*/ 	.short	0x0010
        /*0198*/ 	.byte	0x00, 0xf4, 0x21, 0x00


	//----- nvinfo : EIATTR_KPARAM_INFO
	.align		4
.L_58:
        /*019c*/ 	.byte	0x04, 0x17
        /*019e*/ 	.short	(.L_60 - .L_59)
.L_59:
        /*01a0*/ 	.word	0x00000000
        /*01a4*/ 	.short	0x0001
        /*01a6*/ 	.short	0x0008
        /*01a8*/ 	.byte	0x00, 0xf4, 0x21, 0x00


	//----- nvinfo : EIATTR_KPARAM_INFO
	.align		4
.L_60:
        /*01ac*/ 	.byte	0x04, 0x17
        /*01ae*/ 	.short	(.L_62 - .L_61)
.L_61:
        /*01b0*/ 	.word	0x00000000
        /*01b4*/ 	.short	0x0000
        /*01b6*/ 	.short	0x0000
        /*01b8*/ 	.byte	0x00, 0xf4, 0x21, 0x00


	//----- nvinfo : EIATTR_MAXREG_COUNT
	.align		4
.L_62:
        /*01bc*/ 	.byte	0x03, 0x1b
        /*01be*/ 	.short	0x00ff


	//----- nvinfo : EIATTR_NUM_BARRIERS
	.align		4
        /*01c0*/ 	.byte	0x02, 0x4c
        /*01c2*/ 	.byte	0x01
	.zero		1


	//----- nvinfo : EIATTR_MERCURY_ISA_VERSION
	.align		4
        /*01c4*/ 	.byte	0x03, 0x5f
        /*01c6*/ 	.short	0x0000


	//----- nvinfo : EIATTR_COOP_GROUP_MASK_REGIDS
	.align		4
        /*01c8*/ 	.byte	0x04, 0x29
        /*01ca*/ 	.short	(.L_64 - .L_63)


	//   ....[0]....
.L_63:
        /*01cc*/ 	.word	0xffffffff


	//   ....[1]....
        /*01d0*/ 	.word	0xffffffff


	//   ....[2]....
        /*01d4*/ 	.word	0xffffffff


	//   ....[3]....
        /*01d8*/ 	.word	0xffffffff


	//   ....[4]....
        /*01dc*/ 	.word	0xffffffff


	//   ....[5]....
        /*01e0*/ 	.word	0xffffffff


	//   ....[6]....
        /*01e4*/ 	.word	0xffffffff


	//   ....[7]....
        /*01e8*/ 	.word	0xffffffff


	//----- nvinfo : EIATTR_COOP_GROUP_INSTR_OFFSETS
	.align		4
.L_64:
        /*01ec*/ 	.byte	0x04, 0x28
        /*01ee*/ 	.short	(.L_66 - .L_65)


	//   ....[0]....
.L_65:
        /*01f0*/ 	.word	0x00000f50


	//   ....[1]....
        /*01f4*/ 	.word	0x00000f90


	//   ....[2]....
        /*01f8*/ 	.word	0x00000fb0


	//   ....[3]....
        /*01fc*/ 	.word	0x00000fd0


	//   ....[4]....
        /*0200*/ 	.word	0x00001330


	//   ....[5]....
        /*0204*/ 	.word	0x00001340


	//   ....[6]....
        /*0208*/ 	.word	0x000013f0


	//   ....[7]....
        /*020c*/ 	.word	0x00001400


	//----- nvinfo : EIATTR_EXIT_INSTR_OFFSETS
	.align		4
.L_66:
        /*0210*/ 	.byte	0x04, 0x1c
        /*0212*/ 	.short	(.L_68 - .L_67)


	//   ....[0]....
.L_67:
        /*0214*/ 	.word	0x00002570


	//   ....[1]....
        /*0218*/ 	.word	0x00002610


	//----- nvinfo : EIATTR_REQNTID
	.align		4
.L_68:
        /*021c*/ 	.byte	0x04, 0x10
        /*021e*/ 	.short	(.L_70 - .L_69)
.L_69:
        /*0220*/ 	.word	0x00000080
        /*0224*/ 	.word	0x00000001
        /*0228*/ 	.word	0x00000001
.L_70:


//--------------------- .nv.callgraph             --------------------------
	.section	.nv.callgraph,"",@"SHT_CUDA_CALLGRAPH"
	.align	4
	.sectionentsize	8
	.align		4
        /*0000*/ 	.word	0x00000000
	.align		4
        /*0004*/ 	.word	0xffffffff
	.align		4
        /*0008*/ 	.word	0x00000000
	.align		4
        /*000c*/ 	.word	0xfffffffe
	.align		4
        /*0010*/ 	.word	0x00000000
	.align		4
        /*0014*/ 	.word	0xfffffffd
	.align		4
        /*0018*/ 	.word	0x00000000
	.align		4
        /*001c*/ 	.word	0xfffffffc


//--------------------- .nv.rel.action            --------------------------
	.section	.nv.rel.action,"",@"SHT_CUDA_RELOCINFO"
	.align	8
	.sectionentsize	8
        /*0000*/ 	.byte	0x73, 0x00, 0x00, 0x00, 0x00, 0x00, 0x00, 0x00, 0x00, 0x00, 0x00, 0x11, 0x25, 0x00, 0x05, 0x36


//--------------------- .nv.constant4             --------------------------
	.section	.nv.constant4,"a",@progbits
	.align	8
	.align		8
.nv.constant4:
        /*0000*/ 	.dword	_$_str


//--------------------- .nv.constant0.attn_fwd    --------------------------
	.section	.nv.constant0.attn_fwd,"a",@progbits
	.sectionflags	@""
	.align	4
.nv.constant0.attn_fwd:
	.zero		488


//--------------------- .text.attn_fwd            --------------------------
	.section	.text.attn_fwd,"ax",@progbits
	.sectioninfo	@"SHI_REGISTERS=72"
	.align	128
        .global         attn_fwd
        .type           attn_fwd,@function
        .size           attn_fwd,(.L_x_3 - attn_fwd)
        .other          attn_fwd,@"STO_CUDA_ENTRY STV_DEFAULT"
attn_fwd:
.text.attn_fwd:
[----:B------:R-:W-:Y:S02]  /*0000*/  IMAD.MOV.U32 R1, RZ, RZ, c[0x0][0x28] ;  /* 0x00000a00ff017624 */ /* 0x000fe400078e00ff */
[----:B------:R-:W0:Y:S01]  /*0010*/  S2R R67, SR_TID.X ;  /* 0x0000000000437919 */ /* 0x000e220000002100 */
[----:B------:R-:W-:Y:S01]  /*0020*/  MOV R30, c[0x0][0x198] ;  /* 0x00006600001e7a02 */ /* 0x000fe20000000f00 */
[----:B------:R-:W-:Y:S02]  /*0030*/  ULDC.64 UR4, c[0x0][0x118] ;  /* 0x0000460000047ab9 */ /* 0x000fe40000000a00 */
[----:B------:R-:W1:Y:S04]  /*0040*/  S2R R65, SR_CTAID.X ;  /* 0x0000000000417919 */ /* 0x000e680000002500 */
[----:B------:R-:W2:Y:S01]  /*0050*/  S2R R36, SR_CTAID.Y ;  /* 0x0000000000247919 */ /* 0x000ea20000002600 */
[----:B0-----:R-:W-:Y:S02]  /*0060*/  LOP3.LUT R0, R67, 0x3f, RZ, 0xc0, !PT ;  /* 0x0000003f43007812 */ /* 0x001fe400078ec0ff */
[----:B------:R-:W-:-:S03]  /*0070*/  SHF.R.U32.HI R68, RZ, 0x6, R67 ;  /* 0x00000006ff447819 */ /* 0x000fc60000011643 */
[----:B-1----:R-:W-:Y:S01]  /*0080*/  IMAD R65, R65, 0x40, R0 ;  /* 0x0000004041417824 */ /* 0x002fe200078e0200 */
[----:B------:R-:W-:Y:S01]  /*0090*/  SGXT.U32 R68, R68, 0x1 ;  /* 0x000000014444781a */ /* 0x000fe20000000000 */
[----:B--2---:R-:W-:Y:S02]  /*00a0*/  IMAD R2, R36, c[0x0][0x190], RZ ;  /* 0x0000640024027a24 */ /* 0x004fe400078e02ff */
[----:B------:R-:W-:Y:S02]  /*00b0*/  IMAD R4, R65, c[0x0][0x194], RZ ;  /* 0x0000650041047a24 */ /* 0x000fe400078e02ff */
[----:B------:R-:W-:Y:S02]  /*00c0*/  IMAD.SHL.U32 R3, R2, 0x2, RZ ;  /* 0x0000000202037824 */ /* 0x000fe400078e00ff */
[----:B------:R-:W-:Y:S02]  /*00d0*/  IMAD.SHL.U32 R6, R4, 0x2, RZ ;  /* 0x0000000204067824 */ /* 0x000fe400078e00ff */
[----:B------:R-:W-:-:S02]  /*00e0*/  IMAD R7, R68, c[0x0][0x198], RZ ;  /* 0x0000660044077a24 */ /* 0x000fc400078e02ff */
[----:B------:R-:W-:Y:S01]  /*00f0*/  IMAD.HI R2, R2, 0x2, RZ ;  /* 0x0000000202027827 */ /* 0x000fe200078e02ff */
[----:B------:R-:W-:Y:S02]  /*0100*/  IADD3 R26, P0, P1, R6, c[0x0][0x160], R3 ;  /* 0x00005800061a7a10 */ /* 0x000fe4000791e003 */
[----:B------:R-:W-:Y:S01]  /*0110*/  LEA R3, R30, R7, 0x1 ;  /* 0x000000071e037211 */ /* 0x000fe200078e08ff */
[----:B------:R-:W-:-:S05]  /*0120*/  IMAD.HI R5, R4, 0x2, RZ ;  /* 0x0000000204057827 */ /* 0x000fca00078e02ff */
[----:B------:R-:W-:Y:S01]  /*0130*/  IADD3.X R28, R5, c[0x0][0x164], R2, P0, P1 ;  /* 0x00005900051c7a10 */ /* 0x000fe200007e2402 */
[C---:B------:R-:W-:Y:S01]  /*0140*/  IMAD R2, R30.reuse, 0x2, R3 ;  /* 0x000000021e027824 */ /* 0x040fe200078e0203 */
[-C--:B------:R-:W-:Y:S02]  /*0150*/  LEA R6, P0, R7, R26.reuse, 0x1 ;  /* 0x0000001a07067211 */ /* 0x080fe400078008ff */
[----:B------:R-:W-:Y:S01]  /*0160*/  LEA R4, P1, R3, R26, 0x1 ;  /* 0x0000001a03047211 */ /* 0x000fe200078208ff */
[----:B------:R-:W-:Y:S01]  /*0170*/  IMAD R11, R30, 0x2, R2 ;  /* 0x000000021e0b7824 */ /* 0x000fe200078e0202 */
[----:B------:R-:W-:Y:S02]  /*0180*/  LEA.HI.X.SX32 R7, R7, R28, 0x1, P0 ;  /* 0x0000001c07077211 */ /* 0x000fe400000f0eff */
[----:B------:R-:W-:Y:S02]  /*0190*/  LEA R8, P0, R2, R26, 0x1 ;  /* 0x0000001a02087211 */ /* 0x000fe400078008ff */
[----:B------:R-:W-:-:S02]  /*01a0*/  LEA R13, R30, R11, 0x1 ;  /* 0x0000000b1e0d7211 */ /* 0x000fc400078e08ff */
[-C--:B------:R-:W-:Y:S02]  /*01b0*/  LEA.HI.X.SX32 R5, R3, R28.reuse, 0x1, P1 ;  /* 0x0000001c03057211 */ /* 0x080fe400008f0eff */
[----:B------:R-:W-:Y:S01]  /*01c0*/  LEA.HI.X.SX32 R9, R2, R28, 0x1, P0 ;  /* 0x0000001c02097211 */ /* 0x000fe200000f0eff */
[C---:B------:R-:W-:Y:S01]  /*01d0*/  IMAD R14, R30.reuse, 0x2, R13 ;  /* 0x000000021e0e7824 */ /* 0x040fe200078e020d */
[----:B------:R0:W2:Y:S03]  /*01e0*/  LDG.E.U16 R3, [R6.64] ;  /* 0x0000000406037981 */ /* 0x0000a6000c1e1500 */
[----:B------:R-:W-:Y:S01]  /*01f0*/  IMAD R15, R30, 0x2, R14 ;  /* 0x000000021e0f7824 */ /* 0x000fe200078e020e */
[-C--:B------:R-:W-:Y:S01]  /*0200*/  LEA R10, P0, R11, R26.reuse, 0x1 ;  /* 0x0000001a0b0a7211 */ /* 0x080fe200078008ff */
[----:B------:R1:W3:Y:S01]  /*0210*/  LDG.E.U16 R5, [R4.64] ;  /* 0x0000000404057981 */ /* 0x0002e2000c1e1500 */
[----:B------:R-:W-:-:S02]  /*0220*/  LEA R12, P1, R13, R26, 0x1 ;  /* 0x0000001a0d0c7211 */ /* 0x000fc400078208ff */
[----:B------:R-:W-:Y:S01]  /*0230*/  LEA R16, R30, R15, 0x1 ;  /* 0x0000000f1e107211 */ /* 0x000fe200078e08ff */
[----:B------:R4:W5:Y:S01]  /*0240*/  LDG.E.U16 R2, [R8.64] ;  /* 0x0000000408027981 */ /* 0x000962000c1e1500 */
[----:B------:R-:W-:Y:S02]  /*0250*/  LEA.HI.X.SX32 R11, R11, R28, 0x1, P0 ;  /* 0x0000001c0b0b7211 */ /* 0x000fe400000f0eff */
[----:B0-----:R-:W-:Y:S01]  /*0260*/  LEA R6, P0, R14, R26, 0x1 ;  /* 0x0000001a0e067211 */ /* 0x001fe200078008ff */
[----:B-1----:R-:W-:-:S03]  /*0270*/  IMAD R4, R30, 0x2, R16 ;  /* 0x000000021e047824 */ /* 0x002fc600078e0210 */
[----:B------:R-:W-:Y:S01]  /*0280*/  LEA.HI.X.SX32 R7, R14, R28, 0x1, P0 ;  /* 0x0000001c0e077211 */ /* 0x000fe200000f0eff */
[----:B------:R0:W3:Y:S01]  /*0290*/  LDG.E.U16 R20, [R10.64] ;  /* 0x000000040a147981 */ /* 0x0000e2000c1e1500 */
[C---:B------:R-:W-:Y:S01]  /*02a0*/  IMAD R17, R30.reuse, 0x2, R4 ;  /* 0x000000021e117824 */ /* 0x040fe200078e0204 */
[----:B------:R-:W-:Y:S02]  /*02b0*/  LEA R14, P0, R15, R26, 0x1 ;  /* 0x0000001a0f0e7211 */ /* 0x000fe400078008ff */
[----:B------:R1:W3:Y:S02]  /*02c0*/  LDG.E.U16 R23, [R6.64] ;  /* 0x0000000406177981 */ /* 0x0002e4000c1e1500 */
[C---:B------:R-:W-:Y:S02]  /*02d0*/  LEA R18, R30.reuse, R17, 0x1 ;  /* 0x000000111e127211 */ /* 0x040fe400078e08ff */
[-C--:B------:R-:W-:Y:S02]  /*02e0*/  LEA.HI.X.SX32 R13, R13, R28.reuse, 0x1, P1 ;  /* 0x0000001c0d0d7211 */ /* 0x080fe400008f0eff */
[----:B------:R-:W-:Y:S01]  /*02f0*/  LEA.HI.X.SX32 R15, R15, R28, 0x1, P0 ;  /* 0x0000001c0f0f7211 */ /* 0x000fe200000f0eff */
[----:B------:R-:W-:Y:S01]  /*0300*/  IMAD R19, R30, 0x2, R18 ;  /* 0x000000021e137824 */ /* 0x000fe200078e0212 */
[-C--:B----4-:R-:W-:Y:S01]  /*0310*/  LEA R8, P0, R16, R26.reuse, 0x1 ;  /* 0x0000001a10087211 */ /* 0x090fe200078008ff */
[----:B------:R4:W3:Y:S01]  /*0320*/  LDG.E.U16 R21, [R12.64] ;  /* 0x000000040c157981 */ /* 0x0008e2000c1e1500 */
[----:B0-----:R-:W-:-:S02]  /*0330*/  LEA R10, P1, R4, R26, 0x1 ;  /* 0x0000001a040a7211 */ /* 0x001fc400078208ff */
[-C--:B------:R-:W-:Y:S01]  /*0340*/  LEA.HI.X.SX32 R9, R16, R28.reuse, 0x1, P0 ;  /* 0x0000001c10097211 */ /* 0x080fe200000f0eff */
[----:B------:R0:W5:Y:S01]  /*0350*/  LDG.E.U16 R22, [R14.64] ;  /* 0x000000040e167981 */ /* 0x000162000c1e1500 */
[----:B------:R-:W-:Y:S01]  /*0360*/  LEA.HI.X.SX32 R11, R4, R28, 0x1, P1 ;  /* 0x0000001c040b7211 */ /* 0x000fe200008f0eff */
[C---:B------:R-:W-:Y:S02]  /*0370*/  IMAD R4, R30.reuse, 0x2, R19 ;  /* 0x000000021e047824 */ /* 0x040fe400078e0213 */
[----:B------:R0:W5:Y:S01]  /*0380*/  LDG.E.U16 R24, [R8.64] ;  /* 0x0000000408187981 */ /* 0x000162000c1e1500 */
[C---:B----4-:R-:W-:Y:S02]  /*0390*/  LEA R12, P0, R17.reuse, R26, 0x1 ;  /* 0x0000001a110c7211 */ /* 0x050fe400078008ff */
[----:B-1----:R-:W-:Y:S01]  /*03a0*/  LEA R7, R30, R4, 0x1 ;  /* 0x000000041e077211 */ /* 0x002fe200078e08ff */
[----:B------:R1:W4:Y:S01]  /*03b0*/  LDG.E.U16 R25, [R10.64] ;  /* 0x000000040a197981 */ /* 0x000322000c1e1500 */
[----:B------:R-:W-:-:S02]  /*03c0*/  LEA.HI.X.SX32 R13, R17, R28, 0x1, P0 ;  /* 0x0000001c110d7211 */ /* 0x000fc400000f0eff */
[CC--:B------:R-:W-:Y:S02]  /*03d0*/  LEA R16, P0, R4.reuse, R26.reuse, 0x1 ;  /* 0x0000001a04107211 */ /* 0x0c0fe400078008ff */
[C---:B0-----:R-:W-:Y:S01]  /*03e0*/  LEA R14, P1, R7.reuse, R26, 0x1 ;  /* 0x0000001a070e7211 */ /* 0x041fe200078208ff */
[----:B------:R0:W5:Y:S01]  /*03f0*/  LDG.E.U16 R27, [R12.64] ;  /* 0x000000040c1b7981 */ /* 0x000162000c1e1500 */
[----:B------:R-:W-:Y:S01]  /*0400*/  LEA.HI.X.SX32 R17, R4, R28, 0x1, P0 ;  /* 0x0000001c04117211 */ /* 0x000fe200000f0eff */
[----:B------:R-:W-:Y:S01]  /*0410*/  IMAD R4, R30, 0x2, R7 ;  /* 0x000000021e047824 */ /* 0x000fe200078e0207 */
[C---:B------:R-:W-:Y:S02]  /*0420*/  LEA R6, P0, R18.reuse, R26, 0x1 ;  /* 0x0000001a12067211 */ /* 0x040fe400078008ff */
[-C--:B------:R-:W-:Y:S02]  /*0430*/  LEA.HI.X.SX32 R15, R7, R28.reuse, 0x1, P1 ;  /* 0x0000001c070f7211 */ /* 0x080fe400008f0eff */
[----:B------:R-:W-:Y:S01]  /*0440*/  LEA.HI.X.SX32 R7, R18, R28, 0x1, P0 ;  /* 0x0000001c12077211 */ /* 0x000fe200000f0eff */
[----:B------:R-:W-:Y:S01]  /*0450*/  IMAD R18, R30, 0x2, R4 ;  /* 0x000000021e127824 */ /* 0x000fe200078e0204 */
[-C--:B-1----:R-:W-:Y:S01]  /*0460*/  LEA R10, P1, R4, R26.reuse, 0x1 ;  /* 0x0000001a040a7211 */ /* 0x082fe200078208ff */
[----:B------:R-:W5:Y:S01]  /*0470*/  LDG.E.U16 R17, [R16.64] ;  /* 0x0000000410117981 */ /* 0x000f62000c1e1500 */
[----:B------:R-:W-:-:S02]  /*0480*/  LEA R8, P0, R19, R26, 0x1 ;  /* 0x0000001a13087211 */ /* 0x000fc400078008ff */
[----:B------:R-:W-:Y:S01]  /*0490*/  LEA.HI.X.SX32 R11, R4, R28, 0x1, P1 ;  /* 0x0000001c040b7211 */ /* 0x000fe200008f0eff */
[----:B------:R-:W5:Y:S01]  /*04a0*/  LDG.E.U16 R15, [R14.64] ;  /* 0x000000040e0f7981 */ /* 0x000f62000c1e1500 */
[C---:B0-----:R-:W-:Y:S02]  /*04b0*/  LEA R12, P1, R18.reuse, R26, 0x1 ;  /* 0x0000001a120c7211 */ /* 0x041fe400078208ff */
[-C--:B------:R-:W-:Y:S01]  /*04c0*/  LEA.HI.X.SX32 R9, R19, R28.reuse, 0x1, P0 ;  /* 0x0000001c13097211 */ /* 0x080fe200000f0eff */
[----:B------:R0:W5:Y:S01]  /*04d0*/  LDG.E.U16 R7, [R6.64] ;  /* 0x0000000406077981 */ /* 0x000162000c1e1500 */
[----:B------:R-:W-:-:S03]  /*04e0*/  LEA.HI.X.SX32 R13, R18, R28, 0x1, P1 ;  /* 0x0000001c120d7211 */ /* 0x000fc600008f0eff */
[----:B------:R1:W5:Y:S04]  /*04f0*/  LDG.E.U16 R10, [R10.64] ;  /* 0x000000040a0a7981 */ /* 0x000368000c1e1500 */
[----:B------:R0:W5:Y:S04]  /*0500*/  LDG.E.U16 R8, [R8.64] ;  /* 0x0000000408087981 */ /* 0x000168000c1e1500 */
[----:B------:R0:W5:Y:S01]  /*0510*/  LDG.E.U16 R12, [R12.64] ;  /* 0x000000040c0c7981 */ /* 0x000162000c1e1500 */
[----:B------:R-:W-:Y:S02]  /*0520*/  SHF.R.S32.HI R4, RZ, 0x6, R67 ;  /* 0x00000006ff047819 */ /* 0x000fe40000011443 */
[----:B------:R-:W-:-:S02]  /*0530*/  SHF.L.U32 R19, R0, 0x1, RZ ;  /* 0x0000000100137819 */ /* 0x000fc400000006ff */
[----:B------:R-:W-:Y:S01]  /*0540*/  SGXT R0, R4, 0x1 ;  /* 0x000000010400781a */ /* 0x000fe20000000200 */
[----:B------:R-:W-:-:S05]  /*0550*/  IMAD.MOV.U32 R4, RZ, RZ, 0x1 ;  /* 0x00000001ff047424 */ /* 0x000fca00078e00ff */
[----:B------:R-:W-:Y:S02]  /*0560*/  ISETP.LE.AND P0, PT, R4, c[0x0][0x1d0], PT ;  /* 0x0000740004007a0c */ /* 0x000fe40003f03270 */
[----:B------:R-:W-:-:S04]  /*0570*/  LOP3.LUT R0, R19, 0x90, R0, 0x78, !PT ;  /* 0x0000009013007812 */ /* 0x000fc800078e7800 */
[C---:B------:R-:W-:Y:S02]  /*0580*/  LOP3.LUT R66, R0.reuse, 0x20, RZ, 0x3c, !PT ;  /* 0x0000002000427812 */ /* 0x040fe400078e3cff */
[C---:B0-----:R-:W-:Y:S02]  /*0590*/  LOP3.LUT R9, R0.reuse, 0x40, RZ, 0x3c, !PT ;  /* 0x0000004000097812 */ /* 0x041fe400078e3cff */
[----:B-1----:R-:W-:Y:S01]  /*05a0*/  LOP3.LUT R11, R0, 0x60, RZ, 0x3c, !PT ;  /* 0x00000060000b7812 */ /* 0x002fe200078e3cff */
[----:B------:R-:W-:Y:S01]  /*05b0*/  IMAD.MOV.U32 R53, RZ, RZ, -0x800000 ;  /* 0xff800000ff357424 */ /* 0x000fe200078e00ff */
[----:B------:R-:W-:Y:S01]  /*05c0*/  MOV R4, 0x3f800000 ;  /* 0x3f80000000047802 */ /* 0x000fe20000000f00 */
[----:B------:R-:W-:Y:S01]  /*05d0*/  IMAD.MOV.U32 R6, RZ, RZ, 0x3f800000 ;  /* 0x3f800000ff067424 */ /* 0x000fe200078e00ff */
[----:B------:R-:W-:Y:S01]  /*05e0*/  CS2R R32, SRZ ;  /* 0x0000000000207805 */ /* 0x000fe2000001ff00 */
[----:B------:R-:W-:Y:S01]  /*05f0*/  IMAD.MOV.U32 R40, RZ, RZ, -0x800000 ;  /* 0xff800000ff287424 */ /* 0x000fe200078e00ff */
[----:B------:R-:W-:Y:S01]  /*0600*/  CS2R R34, SRZ ;  /* 0x0000000000227805 */ /* 0x000fe2000001ff00 */
[----:B------:R-:W-:Y:S01]  /*0610*/  CS2R R28, SRZ ;  /* 0x00000000001c7805 */ /* 0x000fe2000001ff00 */
[----:B------:R-:W-:Y:S01]  /*0620*/  CS2R R30, SRZ ;  /* 0x00000000001e7805 */ /* 0x000fe2000001ff00 */
[----:B------:R-:W-:-:S02]  /*0630*/  LOP3.LUT R69, R67, 0xf, RZ, 0xc0, !PT ;  /* 0x0000000f43457812 */ /* 0x000fc400078ec0ff */
[C---:B------:R-:W-:Y:S01]  /*0640*/  SHF.L.U32 R13, R67.reuse, 0x1, RZ ;  /* 0x00000001430d7819 */ /* 0x040fe200000006ff */
[----:B--2---:R-:W-:Y:S04]  /*0650*/  STS.U16 [R0], R3 ;  /* 0x0000000300007388 */ /* 0x004fe80000000400 */
[----:B---3--:R-:W-:Y:S04]  /*0660*/  STS.U16 [R0+0x400], R21 ;  /* 0x0004001500007388 */ /* 0x008fe80000000400 */
[----:B----4-:R-:W-:Y:S04]  /*0670*/  STS.U16 [R0+0x800], R25 ;  /* 0x0008001900007388 */ /* 0x010fe80000000400 */
[----:B-----5:R-:W-:Y:S04]  /*0680*/  STS.U16 [R0+0xc00], R17 ;  /* 0x000c001100007388 */ /* 0x020fe80000000400 */
[----:B------:R0:W-:Y:S04]  /*0690*/  STS.U16 [R66+0x100], R5 ;  /* 0x0001000542007388 */ /* 0x0001e80000000400 */
[----:B------:R-:W-:Y:S04]  /*06a0*/  STS.U16 [R66+0x500], R23 ;  /* 0x0005001742007388 */ /* 0x000fe80000000400 */
[----:B------:R1:W-:Y:S04]  /*06b0*/  STS.U16 [R66+0x900], R27 ;  /* 0x0009001b42007388 */ /* 0x0003e80000000400 */
[----:B------:R-:W-:Y:S01]  /*06c0*/  STS.U16 [R66+0xd00], R15 ;  /* 0x000d000f42007388 */ /* 0x000fe20000000400 */
[----:B0-----:R-:W-:-:S03]  /*06d0*/  IMAD.SHL.U32 R5, R67, 0x8, RZ ;  /* 0x0000000843057824 */ /* 0x001fc600078e00ff */
[----:B------:R-:W-:Y:S01]  /*06e0*/  STS.U16 [R9+0x200], R2 ;  /* 0x0002000209007388 */ /* 0x000fe20000000400 */
[----:B-1----:R-:W-:-:S03]  /*06f0*/  CS2R R26, SRZ ;  /* 0x00000000001a7805 */ /* 0x002fc6000001ff00 */
[----:B------:R0:W-:Y:S04]  /*0700*/  STS.U16 [R9+0x600], R22 ;  /* 0x0006001609007388 */ /* 0x0001e80000000400 */
[----:B------:R-:W-:Y:S04]  /*0710*/  STS.U16 [R9+0xa00], R7 ;  /* 0x000a000709007388 */ /* 0x000fe80000000400 */
[----:B------:R-:W-:Y:S01]  /*0720*/  STS.U16 [R9+0xe00], R10 ;  /* 0x000e000a09007388 */ /* 0x000fe20000000400 */
[----:B0-----:R-:W-:-:S03]  /*0730*/  CS2R R22, SRZ ;  /* 0x0000000000167805 */ /* 0x001fc6000001ff00 */
[----:B------:R0:W-:Y:S04]  /*0740*/  STS.U16 [R11+0x300], R20 ;  /* 0x000300140b007388 */ /* 0x0001e80000000400 */
[----:B------:R1:W-:Y:S04]  /*0750*/  STS.U16 [R11+0x700], R24 ;  /* 0x000700180b007388 */ /* 0x0003e80000000400 */
[----:B------:R-:W-:Y:S01]  /*0760*/  STS.U16 [R11+0xb00], R8 ;  /* 0x000b00080b007388 */ /* 0x000fe20000000400 */
[----:B0-----:R-:W-:-:S03]  /*0770*/  CS2R R20, SRZ ;  /* 0x0000000000147805 */ /* 0x001fc6000001ff00 */
[----:B------:R0:W-:Y:S01]  /*0780*/  STS.U16 [R11+0xf00], R12 ;  /* 0x000f000c0b007388 */ /* 0x0001e20000000400 */
[----:B-1----:R-:W-:Y:S01]  /*0790*/  CS2R R24, SRZ ;  /* 0x0000000000187805 */ /* 0x002fe2000001ff00 */
[----:B0-----:R-:W-:Y:S01]  /*07a0*/  SHF.L.U32 R11, R67, 0x5, RZ ;  /* 0x00000005430b7819 */ /* 0x001fe200000006ff */
[----:B------:R-:W-:Y:S05]  /*07b0*/  @!P0 BRA `(.L_x_0) ;  /* 0x00000db000008947 */ /* 0x000fea0003800000 */
[C---:B------:R-:W-:Y:S01]  /*07c0*/  IMAD R3, R36.reuse, c[0x0][0x1b0], RZ ;  /* 0x00006c0024037a24 */ /* 0x040fe200078e02ff */
[----:B------:R-:W-:Y:S01]  /*07d0*/  LOP3.LUT R4, R67, 0x1f, RZ, 0xc0, !PT ;  /* 0x0000001f43047812 */ /* 0x000fe200078ec0ff */
[----:B------:R-:W-:Y:S01]  /*07e0*/  IMAD R8, R69, c[0x0][0x1b4], RZ ;  /* 0x00006d0045087a24 */ /* 0x000fe200078e02ff */
[----:B------:R-:W-:Y:S01]  /*07f0*/  LOP3.LUT R63, R67, 0x7, RZ, 0xc0, !PT ;  /* 0x00000007433f7812 */ /* 0x000fe200078ec0ff */
[----:B------:R-:W-:Y:S01]  /*0800*/  IMAD.SHL.U32 R6, R3, 0x2, RZ ;  /* 0x0000000203067824 */ /* 0x000fe200078e00ff */
[----:B------:R-:W-:Y:S01]  /*0810*/  LOP3.LUT R10, R13, 0x10, RZ, 0xc0, !PT ;  /* 0x000000100d0a7812 */ /* 0x000fe200078ec0ff */
[----:B------:R-:W-:Y:S01]  /*0820*/  IMAD R2, R36, c[0x0][0x1a0], RZ ;  /* 0x0000680024027a24 */ /* 0x000fe200078e02ff */
[----:B------:R-:W-:Y:S01]  /*0830*/  LOP3.LUT R12, R5, 0x30, RZ, 0xc0, !PT ;  /* 0x00000030050c7812 */ /* 0x000fe200078ec0ff */
[----:B------:R-:W-:Y:S01]  /*0840*/  IMAD R5, R4, c[0x0][0x1a8], RZ ;  /* 0x00006a0004057a24 */ /* 0x000fe200078e02ff */
[----:B------:R-:W-:Y:S01]  /*0850*/  SHF.L.U32 R7, R8, 0x1, RZ ;  /* 0x0000000108077819 */ /* 0x000fe200000006ff */
[----:B------:R-:W-:Y:S01]  /*0860*/  IMAD R9, R63, 0x90, RZ ;  /* 0x000000903f097824 */ /* 0x000fe200078e02ff */
[--C-:B------:R-:W-:Y:S01]  /*0870*/  LOP3.LUT R10, R10, 0x60, R67.reuse, 0xf8, !PT ;  /* 0x000000600a0a7812 */ /* 0x100fe200078ef843 */
[----:B------:R-:W-:Y:S01]  /*0880*/  IMAD.HI R3, R3, 0x2, RZ ;  /* 0x0000000203037827 */ /* 0x000fe200078e02ff */
[----:B------:R-:W-:Y:S01]  /*0890*/  IADD3 R48, P2, P3, R7, c[0x0][0x170], R6 ;  /* 0x00005c0007307a10 */ /* 0x000fe20007b5e006 */
[----:B------:R-:W-:Y:S01]  /*08a0*/  CS2R R32, SRZ ;  /* 0x0000000000207805 */ /* 0x000fe2000001ff00 */
[----:B------:R-:W-:Y:S01]  /*08b0*/  SHF.L.U32 R4, R2, 0x1, RZ ;  /* 0x0000000102047819 */ /* 0x000fe200000006ff */
[----:B------:R-:W-:Y:S01]  /*08c0*/  IMAD.SHL.U32 R7, R5, 0x2, RZ ;  /* 0x0000000205077824 */ /* 0x000fe200078e00ff */
[----:B------:R-:W-:Y:S01]  /*08d0*/  LOP3.LUT R6, R67, 0x10, RZ, 0xc0, !PT ;  /* 0x0000001043067812 */ /* 0x000fe200078ec0ff */
[----:B------:R-:W-:Y:S01]  /*08e0*/  IMAD.HI R8, R8, 0x2, RZ ;  /* 0x0000000208087827 */ /* 0x000fe200078e02ff */
[----:B------:R-:W-:Y:S01]  /*08f0*/  LOP3.LUT R10, R9, R10, RZ, 0x3c, !PT ;  /* 0x0000000a090a7212 */ /* 0x000fe200078e3cff */
[----:B------:R-:W-:Y:S01]  /*0900*/  CS2R R34, SRZ ;  /* 0x0000000000227805 */ /* 0x000fe2000001ff00 */
[--C-:B------:R-:W-:Y:S01]  /*0910*/  SHF.R.S32.HI R9, RZ, 0x2, R67.reuse ;  /* 0x00000002ff097819 */ /* 0x100fe20000011443 */
[----:B------:R-:W-:Y:S01]  /*0920*/  IMAD R63, R63, 0x40, R12 ;  /* 0x000000403f3f7824 */ /* 0x000fe200078e020c */
[----:B------:R-:W-:Y:S01]  /*0930*/  IADD3 R54, P0, P1, R7, c[0x0][0x168], R4 ;  /* 0x00005a0007367a10 */ /* 0x000fe2000791e004 */
[----:B------:R-:W-:Y:S01]  /*0940*/  IMAD.HI R2, R2, 0x2, RZ ;  /* 0x0000000202027827 */ /* 0x000fe200078e02ff */
[----:B------:R-:W-:Y:S01]  /*0950*/  SHF.R.U32.HI R4, RZ, 0x5, R67 ;  /* 0x00000005ff047819 */ /* 0x000fe20000011643 */
[----:B------:R-:W-:Y:S01]  /*0960*/  CS2R R20, SRZ ;  /* 0x0000000000147805 */ /* 0x000fe2000001ff00 */
[----:B------:R-:W-:Y:S01]  /*0970*/  SHF.L.U32 R7, R6, 0x6, RZ ;  /* 0x0000000606077819 */ /* 0x000fe200000006ff */
[----:B------:R-:W-:Y:S01]  /*0980*/  IMAD.HI R5, R5, 0x2, RZ ;  /* 0x0000000205057827 */ /* 0x000fe200078e02ff */
[----:B------:R-:W-:Y:S01]  /*0990*/  IADD3.X R12, R8, c[0x0][0x174], R3, P2, P3 ;  /* 0x00005d00080c7a10 */ /* 0x000fe200017e6403 */
[----:B------:R-:W-:Y:S01]  /*09a0*/  CS2R R22, SRZ ;  /* 0x0000000000167805 */ /* 0x000fe2000001ff00 */
[----:B------:R-:W-:Y:S01]  /*09b0*/  SGXT R3, R9, 0x1 ;  /* 0x000000010903781a */ /* 0x000fe20000000200 */
[----:B------:R-:W-:Y:S01]  /*09c0*/  IMAD R62, R6, -0x30, R7 ;  /* 0xffffffd0063e7824 */ /* 0x000fe200078e0207 */
[----:B------:R-:W-:Y:S01]  /*09d0*/  SHF.R.U32.HI R8, RZ, 0x4, R67 ;  /* 0x00000004ff087819 */ /* 0x000fe20000011643 */
[----:B------:R-:W-:Y:S01]  /*09e0*/  IMAD.IADD R64, R7, 0x1, R10 ;  /* 0x0000000107407824 */ /* 0x000fe200078e020a */
[----:B------:R-:W-:Y:S01]  /*09f0*/  SGXT.U32 R4, R4, 0x2 ;  /* 0x000000020404781a */ /* 0x000fe20000000000 */
[----:B------:R-:W-:Y:S01]  /*0a00*/  CS2R R24, SRZ ;  /* 0x0000000000187805 */ /* 0x000fe2000001ff00 */
[----:B------:R-:W-:Y:S01]  /*0a10*/  LOP3.LUT R6, R3, 0x90, RZ, 0xc0, !PT ;  /* 0x0000009003067812 */ /* 0x000fe200078ec0ff */
[----:B------:R-:W-:Y:S01]  /*0a20*/  CS2R R26, SRZ ;  /* 0x00000000001a7805 */ /* 0x000fe2000001ff00 */
[----:B------:R-:W-:Y:S01]  /*0a30*/  SGXT.U32 R3, R8, 0x3 ;  /* 0x000000030803781a */ /* 0x000fe20000000000 */
[----:B------:R-:W-:Y:S01]  /*0a40*/  IMAD R4, R4, c[0x0][0x1a4], RZ ;  /* 0x0000690004047a24 */ /* 0x000fe200078e02ff */
[----:B------:R-:W-:Y:S01]  /*0a50*/  MOV R9, c[0x0][0x1a4] ;  /* 0x0000690000097a02 */ /* 0x000fe20000000f00 */
[----:B------:R-:W-:Y:S01]  /*0a60*/  CS2R R28, SRZ ;  /* 0x00000000001c7805 */ /* 0x000fe2000001ff00 */
[----:B------:R-:W-:Y:S01]  /*0a70*/  LOP3.LUT R7, R6, 0x60, R11, 0xf8, !PT ;  /* 0x0000006006077812 */ /* 0x000fe200078ef80b */
[----:B------:R-:W-:Y:S01]  /*0a80*/  IMAD R6, R3, c[0x0][0x1b8], RZ ;  /* 0x00006e0003067a24 */ /* 0x000fe200078e02ff */
[----:B------:R-:W-:Y:S01]  /*0a90*/  MOV R10, c[0x0][0x1b8] ;  /* 0x00006e00000a7a02 */ /* 0x000fe20000000f00 */
[----:B------:R-:W-:Y:S01]  /*0aa0*/  IMAD R3, R9, 0x4, R4 ;  /* 0x0000000409037824 */ /* 0x000fe200078e0204 */
[----:B------:R-:W-:Y:S01]  /*0ab0*/  LOP3.LUT R7, R7, 0x10, R13, 0x78, !PT ;  /* 0x0000001007077812 */ /* 0x000fe200078e780d */
[----:B------:R-:W-:Y:S01]  /*0ac0*/  CS2R R30, SRZ ;  /* 0x00000000001e7805 */ /* 0x000fe2000001ff00 */
[----:B------:R-:W-:Y:S01]  /*0ad0*/  IADD3.X R8, R5, c[0x0][0x16c], R2, P0, P1 ;  /* 0x00005b0005087a10 */ /* 0x000fe200007e2402 */
[----:B------:R-:W-:Y:S01]  /*0ae0*/  IMAD R2, R9, 0x4, R3 ;  /* 0x0000000409027824 */ /* 0x000fe200078e0203 */
[----:B------:R-:W-:Y:S01]  /*0af0*/  IADD3 R62, R7, R62, RZ ;  /* 0x0000003e073e7210 */ /* 0x000fe20007ffe0ff */
[----:B------:R-:W-:Y:S01]  /*0b00*/  IMAD R7, R10, 0x8, R6 ;  /* 0x000000080a077824 */ /* 0x000fe200078e0206 */
[----:B------:R-:W-:-:S02]  /*0b10*/  LEA R60, P0, R4, R54, 0x1 ;  /* 0x00000036043c7211 */ /* 0x000fc400078008ff */
[----:B------:R-:W-:Y:S01]  /*0b20*/  LEA R5, R9, R2, 0x2 ;  /* 0x0000000209057211 */ /* 0x000fe200078e10ff */
[----:B------:R-:W-:Y:S01]  /*0b30*/  IMAD R11, R10, 0x8, R7 ;  /* 0x000000080a0b7824 */ /* 0x000fe200078e0207 */
[CC--:B------:R-:W-:Y:S02]  /*0b40*/  LEA R56, P2, R2.reuse, R54.reuse, 0x1 ;  /* 0x0000003602387211 */ /* 0x0c0fe400078408ff */
[-C--:B------:R-:W-:Y:S02]  /*0b50*/  LEA R58, P1, R3, R54.reuse, 0x1 ;  /* 0x00000036033a7211 */ /* 0x080fe400078208ff */
[----:B------:R-:W-:Y:S02]  /*0b60*/  LEA R54, P3, R5, R54, 0x1 ;  /* 0x0000003605367211 */ /* 0x000fe400078608ff */
[----:B------:R-:W-:Y:S02]  /*0b70*/  LEA.HI.X.SX32 R57, R2, R8, 0x1, P2 ;  /* 0x0000000802397211 */ /* 0x000fe400010f0eff */
[----:B------:R-:W-:-:S02]  /*0b80*/  LEA R2, R10, R11, 0x3 ;  /* 0x0000000b0a027211 */ /* 0x000fc400078e18ff */
[-C--:B------:R-:W-:Y:S01]  /*0b90*/  LEA.HI.X.SX32 R61, R4, R8.reuse, 0x1, P0 ;  /* 0x00000008043d7211 */ /* 0x080fe200000f0eff */
[----:B------:R-:W-:Y:S01]  /*0ba0*/  IMAD.MOV.U32 R4, RZ, RZ, 0x3f800000 ;  /* 0x3f800000ff047424 */ /* 0x000fe200078e00ff */
[-C--:B------:R-:W-:Y:S02]  /*0bb0*/  LEA.HI.X.SX32 R59, R3, R8.reuse, 0x1, P1 ;  /* 0x00000008033b7211 */ /* 0x080fe400008f0eff */
[----:B------:R-:W-:Y:S01]  /*0bc0*/  LEA.HI.X.SX32 R55, R5, R8, 0x1, P3 ;  /* 0x0000000805377211 */ /* 0x000fe200018f0eff */
[----:B------:R-:W-:Y:S01]  /*0bd0*/  IMAD.MOV.U32 R5, RZ, RZ, RZ ;  /* 0x000000ffff057224 */ /* 0x000fe200078e00ff */
[-C--:B------:R-:W-:Y:S02]  /*0be0*/  LEA R50, P0, R6, R48.reuse, 0x1 ;  /* 0x0000003006327211 */ /* 0x080fe400078008ff */
[-C--:B------:R-:W-:Y:S02]  /*0bf0*/  LEA R8, P1, R7, R48.reuse, 0x1 ;  /* 0x0000003007087211 */ /* 0x080fe400078208ff */
[----:B------:R-:W-:-:S02]  /*0c00*/  LEA R10, P2, R11, R48, 0x1 ;  /* 0x000000300b0a7211 */ /* 0x000fc400078408ff */
[----:B------:R-:W-:Y:S02]  /*0c10*/  LEA R48, P3, R2, R48, 0x1 ;  /* 0x0000003002307211 */ /* 0x000fe400078608ff */
[-C--:B------:R-:W-:Y:S01]  /*0c20*/  LEA.HI.X.SX32 R51, R6, R12.reuse, 0x1, P0 ;  /* 0x0000000c06337211 */ /* 0x080fe200000f0eff */
[----:B------:R-:W-:Y:S01]  /*0c30*/  IMAD.MOV.U32 R6, RZ, RZ, 0x3f800000 ;  /* 0x3f800000ff067424 */ /* 0x000fe200078e00ff */
[-C--:B------:R-:W-:Y:S02]  /*0c40*/  LEA.HI.X.SX32 R9, R7, R12.reuse, 0x1, P1 ;  /* 0x0000000c07097211 */ /* 0x080fe400008f0eff */
[-C--:B------:R-:W-:Y:S02]  /*0c50*/  LEA.HI.X.SX32 R49, R2, R12.reuse, 0x1, P3 ;  /* 0x0000000c02317211 */ /* 0x080fe400018f0eff */
[----:B------:R-:W-:Y:S01]  /*0c60*/  LEA.HI.X.SX32 R11, R11, R12, 0x1, P2 ;  /* 0x0000000c0b0b7211 */ /* 0x000fe200010f0eff */
[----:B------:R-:W-:Y:S01]  /*0c70*/  CS2R R2, SRZ ;  /* 0x0000000000027805 */ /* 0x000fe2000001ff00 */
[----:B------:R-:W-:-:S02]  /*0c80*/  MOV R7, 0xff800000 ;  /* 0xff80000000077802 */ /* 0x000fc40000000f00 */
[----:B------:R-:W-:Y:S02]  /*0c90*/  MOV R52, 0xff800000 ;  /* 0xff80000000347802 */ /* 0x000fe40000000f00 */
[----:B------:R-:W-:Y:S02]  /*0ca0*/  LOP3.LUT R63, R63, 0x30, R13, 0x78, !PT ;  /* 0x000000303f3f7812 */ /* 0x000fe400078e780d */
.L_x_1:
[----:B------:R-:W-:-:S04]  /*0cb0*/  IMAD.WIDE R14, R5, 0x2, R56 ;  /* 0x00000002050e7825 */ /* 0x000fc800078e0238 */
[C---:B------:R-:W-:Y:S02]  /*0cc0*/  IMAD.WIDE R12, R5.reuse, 0x2, R60 ;  /* 0x00000002050c7825 */ /* 0x040fe400078e023c */
[----:B------:R-:W2:Y:S02]  /*0cd0*/  LDG.E.U16 R15, [R14.64] ;  /* 0x000000040e0f7981 */ /* 0x000ea4000c1e1500 */
[C---:B------:R-:W-:Y:S02]  /*0ce0*/  IMAD.WIDE R16, R5.reuse, 0x2, R58 ;  /* 0x0000000205107825 */ /* 0x040fe400078e023a */
[----:B------:R-:W3:Y:S02]  /*0cf0*/  LDG.E.U16 R53, [R12.64] ;  /* 0x000000040c357981 */ /* 0x000ee4000c1e1500 */
[----:B------:R-:W-:Y:S02]  /*0d00*/  IMAD.WIDE R18, R5, 0x2, R54 ;  /* 0x0000000205127825 */ /* 0x000fe400078e0236 */
[----:B------:R-:W4:Y:S04]  /*0d10*/  LDG.E.U16 R17, [R16.64] ;  /* 0x0000000410117981 */ /* 0x000f28000c1e1500 */
[----:B------:R-:W5:Y:S04]  /*0d20*/  LDG.E.U16 R19, [R18.64] ;  /* 0x0000000412137981 */ /* 0x000f68000c1e1500 */
[----:B------:R-:W-:Y:S06]  /*0d30*/  BAR.SYNC.DEFER_BLOCKING 0x0 ;  /* 0x0000000000007b1d */ /* 0x000fec0000010000 */
[----:B--2---:R-:W-:Y:S04]  /*0d40*/  STS.U16 [R0+0x1200], R15 ;  /* 0x0012000f00007388 */ /* 0x004fe80000000400 */
[----:B---3--:R-:W-:Y:S04]  /*0d50*/  STS.U16 [R0+0x1000], R53 ;  /* 0x0010003500007388 */ /* 0x008fe80000000400 */
[----:B----4-:R-:W-:Y:S04]  /*0d60*/  STS.U16 [R66+0x1100], R17 ;  /* 0x0011001142007388 */ /* 0x010fe80000000400 */
[----:B-----5:R-:W-:Y:S04]  /*0d70*/  STS.U16 [R66+0x1300], R19 ;  /* 0x0013001342007388 */ /* 0x020fe80000000400 */
[----:B------:R-:W-:Y:S06]  /*0d80*/  BAR.SYNC.DEFER_BLOCKING 0x0 ;  /* 0x0000000000007b1d */ /* 0x000fec0000010000 */
[----:B------:R-:W-:Y:S04]  /*0d90*/  LDSM.16.MT88.4 R44, [R64] ;  /* 0x00000000402c783b */ /* 0x000fe80000004200 */
[----:B------:R-:W0:Y:S04]  /*0da0*/  LDSM.16.M88.4 R16, [R63+0x1000] ;  /* 0x001000003f10783b */ /* 0x000e280000000200 */
[----:B------:R-:W1:Y:S04]  /*0db0*/  LDSM.16.M88.4 R12, [R63+0x1200] ;  /* 0x001200003f0c783b */ /* 0x000e680000000200 */
[----:B------:R-:W2:Y:S01]  /*0dc0*/  LDSM.16.MT88.4 R36, [R64+0x800] ;  /* 0x000800004024783b */ /* 0x000ea20000004200 */
[C---:B0-----:R-:W-:Y:S07]  /*0dd0*/  HMMA.16816.F32.BF16 R40, R44.reuse, R16, RZ ;  /* 0x000000102c28723c */ /* 0x041fee00000418ff */
[C---:B------:R-:W-:Y:S01]  /*0de0*/  IMAD.WIDE R16, R2.reuse, 0x2, R8 ;  /* 0x0000000202107825 */ /* 0x040fe200078e0208 */
[----:B-1----:R-:W-:Y:S07]  /*0df0*/  HMMA.16816.F32.BF16 R44, R44, R12, RZ ;  /* 0x0000000c2c2c723c */ /* 0x002fee00000418ff */
[----:B------:R-:W-:-:S09]  /*0e00*/  IMAD.WIDE R12, R2, 0x2, R50 ;  /* 0x00000002020c7825 */ /* 0x000fd200078e0232 */
[----:B--2---:R-:W-:Y:S01]  /*0e10*/  HMMA.16816.F32.BF16 R40, R36, R18, R40 ;  /* 0x000000122428723c */ /* 0x004fe20000041828 */
[----:B------:R0:W2:Y:S04]  /*0e20*/  LDG.E.U16 R18, [R12.64] ;  /* 0x000000040c127981 */ /* 0x0000a8000c1e1500 */
[----:B------:R1:W3:Y:S01]  /*0e30*/  LDG.E.U16 R19, [R16.64] ;  /* 0x0000000410137981 */ /* 0x0002e2000c1e1500 */
[----:B0-----:R-:W-:-:S04]  /*0e40*/  IMAD.WIDE R12, R2, 0x2, R10 ;  /* 0x00000002020c7825 */ /* 0x001fc800078e020a */
[----:B-1----:R-:W-:Y:S02]  /*0e50*/  IMAD.WIDE R16, R2, 0x2, R48 ;  /* 0x0000000202107825 */ /* 0x002fe400078e0230 */
[----:B------:R0:W4:Y:S04]  /*0e60*/  LDG.E.U16 R12, [R12.64] ;  /* 0x000000040c0c7981 */ /* 0x000128000c1e1500 */
[----:B------:R1:W5:Y:S01]  /*0e70*/  LDG.E.U16 R16, [R16.64] ;  /* 0x0000000410107981 */ /* 0x000362000c1e1500 */
[----:B------:R-:W-:Y:S03]  /*0e80*/  HMMA.16816.F32.BF16 R44, R36, R14, R44 ;  /* 0x0000000e242c723c */ /* 0x000fe6000004182c */
[----:B------:R-:W-:Y:S04]  /*0e90*/  BAR.SYNC.DEFER_BLOCKING 0x0 ;  /* 0x0000000000007b1d */ /* 0x000fe80000010000 */
[----:B------:R-:W-:-:S02]  /*0ea0*/  FMUL R15, R40, c[0x0][0x188] ;  /* 0x00006200280f7a20 */ /* 0x000fc40000400000 */
[----:B------:R-:W-:-:S05]  /*0eb0*/  FMUL R36, R41, c[0x0][0x188] ;  /* 0x0000620029247a20 */ /* 0x000fca0000400000 */
[----:B------:R-:W-:-:S10]  /*0ec0*/  FMNMX R37, R15, R36, !PT ;  /* 0x000000240f257209 */ /* 0x000fd40007800000 */
[----:B------:R-:W-:Y:S02]  /*0ed0*/  FMUL R14, R44, c[0x0][0x188] ;  /* 0x000062002c0e7a20 */ /* 0x000fe40000400000 */
[----:B------:R-:W-:-:S03]  /*0ee0*/  FMUL R15, R45, c[0x0][0x188] ;  /* 0x000062002d0f7a20 */ /* 0x000fc60000400000 */
[----:B------:R-:W-:Y:S01]  /*0ef0*/  FMNMX R14, R14, R37, !PT ;  /* 0x000000250e0e7209 */ /* 0x000fe20007800000 */
[----:B0-----:R-:W-:-:S03]  /*0f00*/  FMUL R13, R43, c[0x0][0x188] ;  /* 0x000062002b0d7a20 */ /* 0x001fc60000400000 */
[----:B------:R-:W-:Y:S01]  /*0f10*/  FMNMX R15, R15, R14, !PT ;  /* 0x0000000e0f0f7209 */ /* 0x000fe20007800000 */
[----:B------:R-:W-:-:S05]  /*0f20*/  FMUL R14, R42, c[0x0][0x188] ;  /* 0x000062002a0e7a20 */ /* 0x000fca0000400000 */
[----:B------:R-:W-:Y:S01]  /*0f30*/  FMNMX R14, R14, R13, !PT ;  /* 0x0000000d0e0e7209 */ /* 0x000fe20007800000 */
[----:B------:R-:W-:Y:S01]  /*0f40*/  FMUL R13, R46, c[0x0][0x188] ;  /* 0x000062002e0d7a20 */ /* 0x000fe20000400000 */
[----:B------:R-:W1:Y:S01]  /*0f50*/  SHFL.BFLY PT, R36, R15, 0x2, 0x1f ;  /* 0x0c401f000f247f89 */ /* 0x000e6200000e0000 */
[----:B------:R-:W-:-:S03]  /*0f60*/  FMUL R37, R47, c[0x0][0x188] ;  /* 0x000062002f257a20 */ /* 0x000fc60000400000 */
[----:B------:R-:W-:-:S04]  /*0f70*/  FMNMX R14, R13, R14, !PT ;  /* 0x0000000e0d0e7209 */ /* 0x000fc80007800000 */
[----:B------:R-:W-:-:S05]  /*0f80*/  FMNMX R37, R37, R14, !PT ;  /* 0x0000000e25257209 */ /* 0x000fca0007800000 */
[----:B------:R-:W0:Y:S01]  /*0f90*/  SHFL.BFLY PT, R14, R37, 0x2, 0x1f ;  /* 0x0c401f00250e7f89 */ /* 0x000e2200000e0000 */
[----:B-1----:R-:W-:-:S05]  /*0fa0*/  FMNMX R17, R15, R36, !PT ;  /* 0x000000240f117209 */ /* 0x002fca0007800000 */
[----:B------:R-:W1:Y:S01]  /*0fb0*/  SHFL.BFLY PT, R36, R17, 0x1, 0x1f ;  /* 0x0c201f0011247f89 */ /* 0x000e6200000e0000 */
[----:B0-----:R-:W-:-:S05]  /*0fc0*/  FMNMX R13, R37, R14, !PT ;  /* 0x0000000e250d7209 */ /* 0x001fca0007800000 */
[----:B------:R-:W0:Y:S01]  /*0fd0*/  SHFL.BFLY PT, R14, R13, 0x1, 0x1f ;  /* 0x0c201f000d0e7f89 */ /* 0x000e2200000e0000 */
[----:B-1----:R-:W-:-:S04]  /*0fe0*/  FMNMX R36, R17, R36, !PT ;  /* 0x0000002411247209 */ /* 0x002fc80007800000 */
[----:B------:R-:W-:-:S05]  /*0ff0*/  FMNMX R53, R36, R7, !PT ;  /* 0x0000000724357209 */ /* 0x000fca0007800000 */
[----:B------:R-:W-:Y:S01]  /*1000*/  FFMA R40, R40, c[0x0][0x188], -R53 ;  /* 0x0000620028287a23 */ /* 0x000fe20000000835 */
[----:B0-----:R-:W-:-:S03]  /*1010*/  FMNMX R37, R13, R14, !PT ;  /* 0x0000000e0d257209 */ /* 0x001fc60007800000 */
[----:B------:R-:W-:Y:S01]  /*1020*/  FMUL R15, R40, 1.4426950216293334961 ;  /* 0x3fb8aa3b280f7820 */ /* 0x000fe20000400000 */
[----:B------:R-:W-:Y:S01]  /*1030*/  FMNMX R40, R37, R52, !PT ;  /* 0x0000003425287209 */ /* 0x000fe20007800000 */
[----:B------:R-:W-:-:S04]  /*1040*/  FFMA R36, R41, c[0x0][0x188], -R53 ;  /* 0x0000620029247a23 */ /* 0x000fc80000000835 */
[--C-:B------:R-:W-:Y:S02]  /*1050*/  FFMA R42, R42, c[0x0][0x188], -R40.reuse ;  /* 0x000062002a2a7a23 */ /* 0x100fe40000000828 */
[----:B------:R-:W-:Y:S02]  /*1060*/  FFMA R43, R43, c[0x0][0x188], -R40 ;  /* 0x000062002b2b7a23 */ /* 0x000fe40000000828 */
[----:B------:R-:W-:Y:S02]  /*1070*/  FFMA R44, R44, c[0x0][0x188], -R53 ;  /* 0x000062002c2c7a23 */ /* 0x000fe40000000835 */
[----:B------:R-:W-:Y:S02]  /*1080*/  FMUL R42, R42, 1.4426950216293334961 ;  /* 0x3fb8aa3b2a2a7820 */ /* 0x000fe40000400000 */
[----:B------:R-:W-:Y:S02]  /*1090*/  FMUL R43, R43, 1.4426950216293334961 ;  /* 0x3fb8aa3b2b2b7820 */ /* 0x000fe40000400000 */
[----:B------:R-:W-:-:S02]  /*10a0*/  FMUL R36, R36, 1.4426950216293334961 ;  /* 0x3fb8aa3b24247820 */ /* 0x000fc40000400000 */
[--C-:B------:R-:W-:Y:S02]  /*10b0*/  FFMA R46, R46, c[0x0][0x188], -R40.reuse ;  /* 0x000062002e2e7a23 */ /* 0x100fe40000000828 */
[----:B------:R-:W-:Y:S02]  /*10c0*/  FMUL R13, R44, 1.4426950216293334961 ;  /* 0x3fb8aa3b2c0d7820 */ /* 0x000fe40000400000 */
[----:B------:R-:W-:Y:S01]  /*10d0*/  FFMA R45, R45, c[0x0][0x188], -R53 ;  /* 0x000062002d2d7a23 */ /* 0x000fe20000000835 */
[----:B------:R-:W-:Y:S01]  /*10e0*/  MUFU.EX2 R15, R15 ;  /* 0x0000000f000f7308 */ /* 0x000fe20000000800 */
[----:B------:R-:W-:Y:S02]  /*10f0*/  FFMA R47, R47, c[0x0][0x188], -R40 ;  /* 0x000062002f2f7a23 */ /* 0x000fe40000000828 */
[----:B------:R-:W-:Y:S02]  /*1100*/  FMUL R46, R46, 1.4426950216293334961 ;  /* 0x3fb8aa3b2e2e7820 */ /* 0x000fe40000400000 */
[----:B------:R-:W-:-:S03]  /*1110*/  FMUL R14, R45, 1.4426950216293334961 ;  /* 0x3fb8aa3b2d0e7820 */ /* 0x000fc60000400000 */
[----:B------:R-:W-:Y:S01]  /*1120*/  MUFU.EX2 R17, R36 ;  /* 0x0000002400117308 */ /* 0x000fe20000000800 */
[----:B------:R-:W-:-:S07]  /*1130*/  FMUL R47, R47, 1.4426950216293334961 ;  /* 0x3fb8aa3b2f2f7820 */ /* 0x000fce0000400000 */
[----:B------:R-:W-:Y:S08]  /*1140*/  MUFU.EX2 R42, R42 ;  /* 0x0000002a002a7308 */ /* 0x000ff00000000800 */
[----:B------:R-:W0:Y:S08]  /*1150*/  MUFU.EX2 R43, R43 ;  /* 0x0000002b002b7308 */ /* 0x000e300000000800 */
[----:B------:R-:W-:Y:S08]  /*1160*/  MUFU.EX2 R13, R13 ;  /* 0x0000000d000d7308 */ /* 0x000ff00000000800 */
[----:B------:R-:W-:Y:S01]  /*1170*/  MUFU.EX2 R14, R14 ;  /* 0x0000000e000e7308 */ /* 0x000fe20000000800 */
[----:B0-----:R-:W-:-:S02]  /*1180*/  FADD R44, R42, R43 ;  /* 0x0000002b2a2c7221 */ /* 0x001fc40000000000 */
[----:B------:R-:W-:Y:S02]  /*1190*/  FADD R7, -R53, R7 ;  /* 0x0000000735077221 */ /* 0x000fe40000000100 */
[----:B------:R-:W-:Y:S02]  /*11a0*/  FADD R41, -R40, R52 ;  /* 0x0000003428297221 */ /* 0x000fe40000000100 */
[----:B------:R-:W-:Y:S02]  /*11b0*/  FMUL R7, R7, 1.4426950216293334961 ;  /* 0x3fb8aa3b07077820 */ /* 0x000fe40000400000 */
[----:B------:R-:W-:-:S04]  /*11c0*/  FMUL R41, R41, 1.4426950216293334961 ;  /* 0x3fb8aa3b29297820 */ /* 0x000fc80000400000 */
[----:B------:R-:W0:Y:S08]  /*11d0*/  MUFU.EX2 R7, R7 ;  /* 0x0000000700077308 */ /* 0x000e300000000800 */
[----:B------:R-:W1:Y:S01]  /*11e0*/  MUFU.EX2 R41, R41 ;  /* 0x0000002900297308 */ /* 0x000e620000000800 */
[C---:B0-----:R-:W-:Y:S02]  /*11f0*/  FMUL R32, R7.reuse, R32 ;  /* 0x0000002007207220 */ /* 0x041fe40000400000 */
[----:B------:R-:W-:-:S02]  /*1200*/  FMUL R33, R7, R33 ;  /* 0x0000002107217220 */ /* 0x000fc40000400000 */
[C---:B-1----:R-:W-:Y:S02]  /*1210*/  FMUL R34, R41.reuse, R34 ;  /* 0x0000002229227220 */ /* 0x042fe40000400000 */
[----:B------:R-:W-:Y:S02]  /*1220*/  FMUL R35, R41, R35 ;  /* 0x0000002329237220 */ /* 0x000fe40000400000 */
[----:B------:R-:W-:Y:S01]  /*1230*/  FMUL R20, R7, R20 ;  /* 0x0000001407147220 */ /* 0x000fe20000400000 */
[----:B--2---:R-:W-:Y:S04]  /*1240*/  STS.U16 [R0+0x1000], R18 ;  /* 0x0010001200007388 */ /* 0x004fe80000000400 */
[----:B---3--:R0:W-:Y:S04]  /*1250*/  STS.U16 [R0+0x1100], R19 ;  /* 0x0011001300007388 */ /* 0x0081e80000000400 */
[----:B----4-:R1:W-:Y:S04]  /*1260*/  STS.U16 [R0+0x1200], R12 ;  /* 0x0012000c00007388 */ /* 0x0103e80000000400 */
[----:B-----5:R2:W-:Y:S04]  /*1270*/  STS.U16 [R0+0x1300], R16 ;  /* 0x0013001000007388 */ /* 0x0205e80000000400 */
[----:B------:R-:W-:Y:S06]  /*1280*/  BAR.SYNC.DEFER_BLOCKING 0x0 ;  /* 0x0000000000007b1d */ /* 0x000fec0000010000 */
[----:B0-----:R-:W0:Y:S01]  /*1290*/  MUFU.EX2 R19, R46 ;  /* 0x0000002e00137308 */ /* 0x001e220000000800 */
[----:B------:R-:W-:-:S07]  /*12a0*/  FADD R18, R15, R17 ;  /* 0x000000110f127221 */ /* 0x000fce0000000000 */
[----:B-1----:R-:W1:Y:S01]  /*12b0*/  MUFU.EX2 R12, R47 ;  /* 0x0000002f000c7308 */ /* 0x002e620000000800 */
[----:B--2---:R-:W-:Y:S01]  /*12c0*/  F2FP.BF16.PACK_AB R16, R17, R15 ;  /* 0x0000000f1110723e */ /* 0x004fe200000010ff */
[----:B------:R-:W-:Y:S01]  /*12d0*/  FADD R45, R13, R18 ;  /* 0x000000120d2d7221 */ /* 0x000fe20000000000 */
[----:B------:R-:W-:Y:S01]  /*12e0*/  LDSM.16.M88.4 R36, [R62+0x1000] ;  /* 0x001000003e24783b */ /* 0x000fe20000000200 */
[----:B0-----:R-:W-:Y:S01]  /*12f0*/  FADD R15, R19, R44 ;  /* 0x0000002c130f7221 */ /* 0x001fe20000000000 */
[----:B------:R-:W-:Y:S01]  /*1300*/  F2FP.BF16.PACK_AB R17, R43, R42 ;  /* 0x0000002a2b11723e */ /* 0x000fe200000010ff */
[----:B------:R-:W-:Y:S02]  /*1310*/  FADD R44, R14, R45 ;  /* 0x0000002d0e2c7221 */ /* 0x000fe40000000000 */
[----:B-1----:R-:W-:-:S03]  /*1320*/  FADD R42, R12, R15 ;  /* 0x0000000f0c2a7221 */ /* 0x002fc60000000000 */
[----:B------:R-:W-:Y:S04]  /*1330*/  SHFL.BFLY PT, R45, R44, 0x2, 0x1f ;  /* 0x0c401f002c2d7f89 */ /* 0x000fe800000e0000 */
[----:B------:R-:W0:Y:S01]  /*1340*/  SHFL.BFLY PT, R43, R42, 0x2, 0x1f ;  /* 0x0c401f002a2b7f89 */ /* 0x000e2200000e0000 */
[----:B------:R-:W-:Y:S02]  /*1350*/  F2FP.BF16.PACK_AB R18, R14, R13 ;  /* 0x0000000d0e12723e */ /* 0x000fe400000010ff */
[----:B------:R-:W-:Y:S02]  /*1360*/  F2FP.BF16.PACK_AB R19, R12, R19 ;  /* 0x000000130c13723e */ /* 0x000fe400000010ff */
[----:B------:R-:W1:Y:S01]  /*1370*/  LDSM.16.M88.4 R12, [R62+0x1200] ;  /* 0x001200003e0c783b */ /* 0x000e620000000200 */
[----:B------:R-:W-:-:S02]  /*1380*/  FMUL R21, R7, R21 ;  /* 0x0000001507157220 */ /* 0x000fc40000400000 */
[C---:B------:R-:W-:Y:S02]  /*1390*/  FMUL R22, R41.reuse, R22 ;  /* 0x0000001629167220 */ /* 0x040fe40000400000 */
[----:B------:R-:W-:Y:S02]  /*13a0*/  FMUL R23, R41, R23 ;  /* 0x0000001729177220 */ /* 0x000fe40000400000 */
[----:B0-----:R-:W-:Y:S01]  /*13b0*/  FADD R43, R42, R43 ;  /* 0x0000002b2a2b7221 */ /* 0x001fe20000000000 */
[C---:B------:R-:W-:Y:S07]  /*13c0*/  HMMA.16816.F32.BF16 R32, R16.reuse, R36, R32 ;  /* 0x000000241020723c */ /* 0x040fee0000041820 */
[----:B------:R-:W-:Y:S01]  /*13d0*/  FADD R36, R44, R45 ;  /* 0x0000002d2c247221 */ /* 0x000fe20000000000 */
[----:B------:R-:W-:Y:S01]  /*13e0*/  HMMA.16816.F32.BF16 R20, R16, R38, R20 ;  /* 0x000000261014723c */ /* 0x000fe20000041814 */
[----:B------:R-:W0:Y:S04]  /*13f0*/  SHFL.BFLY PT, R38, R43, 0x1, 0x1f ;  /* 0x0c201f002b267f89 */ /* 0x000e2800000e0000 */
[----:B------:R-:W2:Y:S01]  /*1400*/  SHFL.BFLY PT, R37, R36, 0x1, 0x1f ;  /* 0x0c201f0024257f89 */ /* 0x000ea200000e0000 */
[----:B------:R-:W-:Y:S01]  /*1410*/  IADD3 R3, R3, 0x10, RZ ;  /* 0x0000001003037810 */ /* 0x000fe20007ffe0ff */
[----:B------:R-:W-:-:S03]  /*1420*/  FMUL R24, R7, R24 ;  /* 0x0000001807187220 */ /* 0x000fc60000400000 */
[----:B------:R-:W-:Y:S01]  /*1430*/  ISETP.GE.AND P0, PT, R3, c[0x0][0x1d0], PT ;  /* 0x0000740003007a0c */ /* 0x000fe20003f06270 */
[----:B------:R-:W-:Y:S02]  /*1440*/  FMUL R25, R7, R25 ;  /* 0x0000001907197220 */ /* 0x000fe40000400000 */
[C---:B------:R-:W-:Y:S02]  /*1450*/  FMUL R26, R41.reuse, R26 ;  /* 0x0000001a291a7220 */ /* 0x040fe40000400000 */
[----:B------:R-:W-:Y:S02]  /*1460*/  FMUL R27, R41, R27 ;  /* 0x0000001b291b7220 */ /* 0x000fe40000400000 */
[C---:B------:R-:W-:Y:S02]  /*1470*/  FMUL R28, R7.reuse, R28 ;  /* 0x0000001c071c7220 */ /* 0x040fe40000400000 */
[----:B------:R-:W-:Y:S02]  /*1480*/  FMUL R29, R7, R29 ;  /* 0x0000001d071d7220 */ /* 0x000fe40000400000 */
[----:B------:R-:W-:-:S02]  /*1490*/  FMUL R30, R41, R30 ;  /* 0x0000001e291e7220 */ /* 0x000fc40000400000 */
[----:B------:R-:W-:Y:S01]  /*14a0*/  FMUL R31, R41, R31 ;  /* 0x0000001f291f7220 */ /* 0x000fe20000400000 */
[----:B-1----:R-:W-:Y:S01]  /*14b0*/  HMMA.16816.F32.BF16 R24, R16, R12, R24 ;  /* 0x0000000c1018723c */ /* 0x002fe20000041818 */
[----:B0-----:R-:W-:Y:S02]  /*14c0*/  FADD R38, R43, R38 ;  /* 0x000000262b267221 */ /* 0x001fe40000000000 */
[----:B--2---:R-:W-:-:S04]  /*14d0*/  FADD R37, R36, R37 ;  /* 0x0000002524257221 */ /* 0x004fc80000000000 */
[----:B------:R-:W-:Y:S01]  /*14e0*/  MOV R12, 0x10 ;  /* 0x00000010000c7802 */ /* 0x000fe20000000f00 */
[----:B------:R-:W-:Y:S01]  /*14f0*/  HMMA.16816.F32.BF16 R28, R16, R14, R28 ;  /* 0x0000000e101c723c */ /* 0x000fe2000004181c */
[----:B------:R-:W-:Y:S01]  /*1500*/  FFMA R4, R7, R4, R37 ;  /* 0x0000000407047223 */ /* 0x000fe20000000025 */
[----:B------:R-:W-:Y:S01]  /*1510*/  MOV R52, R40 ;  /* 0x0000002800347202 */ /* 0x000fe20000000f00 */
[----:B------:R-:W-:Y:S02]  /*1520*/  FFMA R6, R41, R6, R38 ;  /* 0x0000000629067223 */ /* 0x000fe40000000026 */
[C---:B------:R-:W-:Y:S02]  /*1530*/  IMAD R2, R12.reuse, c[0x0][0x1b4], R2 ;  /* 0x00006d000c027a24 */ /* 0x040fe400078e0202 */
[----:B------:R-:W-:Y:S02]  /*1540*/  IMAD R5, R12, c[0x0][0x1a4], R5 ;  /* 0x000069000c057a24 */ /* 0x000fe400078e0205 */
[----:B------:R-:W-:Y:S01]  /*1550*/  IMAD.MOV.U32 R7, RZ, RZ, R53 ;  /* 0x000000ffff077224 */ /* 0x000fe200078e0035 */
[----:B------:R-:W-:Y:S05]  /*1560*/  @!P0 BRA `(.L_x_1) ;  /* 0xfffff74000008947 */ /* 0x000fea000383ffff */
.L_x_0:
[C---:B------:R-:W-:Y:S01]  /*1570*/  LOP3.LUT R0, R67.reuse, 0x60, RZ, 0xc0, !PT ;  /* 0x0000006043007812 */ /* 0x040fe200078ec0ff */
[----:B------:R-:W0:Y:S01]  /*1580*/  S2R R55, SR_CTAID.Y ;  /* 0x0000000000377919 */ /* 0x000e220000002600 */
[----:B------:R-:W-:Y:S01]  /*1590*/  IMAD.MOV.U32 R36, RZ, RZ, R6 ;  /* 0x000000ffff247224 */ /* 0x000fe200078e0006 */
[----:B------:R-:W-:Y:S01]  /*15a0*/  SHF.R.U32.HI R6, RZ, 0x1, R67 ;  /* 0x00000001ff067819 */ /* 0x000fe20000011643 */
[----:B------:R-:W-:Y:S01]  /*15b0*/  IMAD.SHL.U32 R10, R67, 0x8, RZ ;  /* 0x00000008430a7824 */ /* 0x000fe200078e00ff */
[----:B------:R-:W-:Y:S01]  /*15c0*/  MOV R5, R20 ;  /* 0x0000001400057202 */ /* 0x000fe20000000f00 */
[----:B------:R-:W-:Y:S01]  /*15d0*/  IMAD R69, R69, 0x2, R0 ;  /* 0x0000000245457824 */ /* 0x000fe200078e0200 */
[----:B------:R-:W-:Y:S01]  /*15e0*/  SHF.L.U32 R0, R67, 0x2, RZ ;  /* 0x0000000243007819 */ /* 0x000fe200000006ff */
[----:B------:R-:W-:Y:S01]  /*15f0*/  IMAD.MOV.U32 R2, RZ, RZ, R21 ;  /* 0x000000ffff027224 */ /* 0x000fe200078e0015 */
[C---:B------:R-:W-:Y:S01]  /*1600*/  FSETP.GEU.AND P3, PT, R36.reuse, 1.175494350822287508e-38, PT ;  /* 0x008000002400780b */ /* 0x040fe20003f6e000 */
[----:B------:R-:W-:Y:S01]  /*1610*/  FMUL R21, R36, 8388608 ;  /* 0x4b00000024157820 */ /* 0x000fe20000400000 */
[----:B------:R-:W-:Y:S01]  /*1620*/  LOP3.LUT R20, R10, 0x38, RZ, 0xc0, !PT ;  /* 0x000000380a147812 */ /* 0x000fe200078ec0ff */
[----:B------:R-:W-:Y:S01]  /*1630*/  FMUL R11, R4, 8388608 ;  /* 0x4b000000040b7820 */ /* 0x000fe20000400000 */
[----:B------:R-:W-:Y:S01]  /*1640*/  LOP3.LUT R13, R0, 0xc0, RZ, 0xc0, !PT ;  /* 0x000000c0000d7812 */ /* 0x000fe200078ec0ff */
[----:B------:R-:W-:Y:S01]  /*1650*/  IMAD.MOV.U32 R9, RZ, RZ, R23 ;  /* 0x000000ffff097224 */ /* 0x000fe200078e0017 */
[----:B------:R-:W-:Y:S01]  /*1660*/  LOP3.LUT R10, R6, 0x4, RZ, 0xc0, !PT ;  /* 0x00000004060a7812 */ /* 0x000fe200078ec0ff */
[----:B------:R-:W-:Y:S01]  /*1670*/  IMAD R16, R65, c[0x0][0x1c4], RZ ;  /* 0x0000710041107a24 */ /* 0x000fe200078e02ff */
[----:B------:R-:W-:Y:S01]  /*1680*/  FSEL R21, R21, R36, !P3 ;  /* 0x0000002415157208 */ /* 0x000fe20005800000 */
[----:B------:R-:W-:Y:S01]  /*1690*/  IMAD.MOV.U32 R3, RZ, RZ, R25 ;  /* 0x000000ffff037224 */ /* 0x000fe200078e0019 */
[----:B------:R-:W-:Y:S01]  /*16a0*/  FSETP.GEU.AND P2, PT, R4, 1.175494350822287508e-38, PT ;  /* 0x008000000400780b */ /* 0x000fe20003f4e000 */
[----:B------:R-:W-:Y:S01]  /*16b0*/  IMAD.SHL.U32 R18, R16, 0x2, RZ ;  /* 0x0000000210127824 */ /* 0x000fe200078e00ff */
[----:B------:R-:W-:Y:S01]  /*16c0*/  IADD3 R20, R10, R20, R13 ;  /* 0x000000140a147210 */ /* 0x000fe20007ffe00d */
[----:B------:R-:W-:Y:S01]  /*16d0*/  IMAD.SHL.U32 R69, R69, 0x4, RZ ;  /* 0x0000000445457824 */ /* 0x000fe200078e00ff */
[----:B------:R-:W-:Y:S01]  /*16e0*/  IADD3 R10, R21, -0x3f3504f3, RZ ;  /* 0xc0cafb0d150a7810 */ /* 0x000fe20007ffe0ff */
[----:B------:R-:W-:Y:S01]  /*16f0*/  BAR.SYNC.DEFER_BLOCKING 0x0 ;  /* 0x0000000000007b1d */ /* 0x000fe20000010000 */
[----:B------:R-:W-:Y:S01]  /*1700*/  SHF.L.U32 R14, R67, 0x5, RZ ;  /* 0x00000005430e7819 */ /* 0x000fe200000006ff */
[----:B------:R-:W-:Y:S01]  /*1710*/  IMAD R68, R68, c[0x0][0x1c8], RZ ;  /* 0x0000720044447a24 */ /* 0x000fe200078e02ff */
[----:B------:R-:W-:Y:S01]  /*1720*/  FSEL R0, R11, R4, !P2 ;  /* 0x000000040b007208 */ /* 0x000fe20005000000 */
[----:B0-----:R-:W-:Y:S01]  /*1730*/  IMAD R11, R55, c[0x0][0x1c0], RZ ;  /* 0x00007000370b7a24 */ /* 0x001fe200078e02ff */
[----:B------:R-:W-:Y:S01]  /*1740*/  LOP3.LUT R10, R10, 0xff800000, RZ, 0xc0, !PT ;  /* 0xff8000000a0a7812 */ /* 0x000fe200078ec0ff */
[----:B------:R-:W-:Y:S01]  /*1750*/  IMAD.MOV.U32 R41, RZ, RZ, c[0x0][0x1c8] ;  /* 0x00007200ff297624 */ /* 0x000fe200078e00ff */
[----:B------:R-:W-:Y:S01]  /*1760*/  FSETP.GT.AND P1, PT, |R36|, 8.50705917302346158658e+37, PT ;  /* 0x7e8000002400780b */ /* 0x000fe20003f24200 */
[----:B------:R-:W0:Y:S01]  /*1770*/  S2R R56, SR_TID.X ;  /* 0x0000000000387919 */ /* 0x000e220000002100 */
[----:B------:R-:W-:-:S02]  /*1780*/  MOV R12, R26 ;  /* 0x0000001a000c7202 */ /* 0x000fc40000000f00 */
[----:B------:R-:W-:Y:S02]  /*1790*/  LOP3.LUT R17, R14, 0x60, RZ, 0xc0, !PT ;  /* 0x000000600e117812 */ /* 0x000fe400078ec0ff */
[C---:B------:R-:W-:Y:S01]  /*17a0*/  LOP3.LUT R26, R67.reuse, 0xc, RZ, 0xc0, !PT ;  /* 0x0000000c431a7812 */ /* 0x040fe200078ec0ff */
[----:B------:R-:W1:Y:S01]  /*17b0*/  I2F R14, R10 ;  /* 0x0000000a000e7306 */ /* 0x000e620000201400 */
[----:B------:R-:W-:Y:S02]  /*17c0*/  IADD3 R6, R0, -0x3f3504f3, RZ ;  /* 0xc0cafb0d00067810 */ /* 0x000fe40007ffe0ff */
[----:B------:R-:W-:Y:S01]  /*17d0*/  FSEL R23, RZ, -23, P3 ;  /* 0xc1b80000ff177808 */ /* 0x000fe20001800000 */
[----:B------:R-:W-:Y:S01]  /*17e0*/  IMAD R17, R26, 0x100, R17 ;  /* 0x000001001a117824 */ /* 0x000fe200078e0211 */
[C---:B------:R-:W-:Y:S01]  /*17f0*/  FSETP.GEU.AND P3, PT, |R36|.reuse, 1.175494350822287508e-38, PT ;  /* 0x008000002400780b */ /* 0x040fe20003f6e200 */
[----:B------:R-:W-:Y:S01]  /*1800*/  @P1 FMUL R36, R36, 0.25 ;  /* 0x3e80000024241820 */ /* 0x000fe20000400000 */
[----:B------:R-:W-:Y:S01]  /*1810*/  LOP3.LUT R15, R6, 0xff800000, RZ, 0xc0, !PT ;  /* 0xff800000060f7812 */ /* 0x000fe200078ec0ff */
[----:B------:R-:W-:Y:S01]  /*1820*/  @P1 FMUL R30, R30, 0.25 ;  /* 0x3e8000001e1e1820 */ /* 0x000fe20000400000 */
[----:B------:R-:W-:Y:S01]  /*1830*/  LOP3.LUT R6, R67, 0x70, RZ, 0xc0, !PT ;  /* 0x0000007043067812 */ /* 0x000fe200078ec0ff */
[----:B------:R-:W-:Y:S01]  /*1840*/  @P1 FMUL R12, R12, 0.25 ;  /* 0x3e8000000c0c1820 */ /* 0x000fe20000400000 */
[C---:B------:R-:W-:Y:S01]  /*1850*/  SHF.L.U32 R25, R11.reuse, 0x1, RZ ;  /* 0x000000010b197819 */ /* 0x040fe200000006ff */
[----:B------:R-:W2:Y:S01]  /*1860*/  I2F R13, R15 ;  /* 0x0000000f000d7306 */ /* 0x000ea20000201400 */
[----:B------:R-:W-:Y:S01]  /*1870*/  MOV R7, R22 ;  /* 0x0000001600077202 */ /* 0x000fe20000000f00 */
[----:B------:R-:W-:Y:S01]  /*1880*/  IMAD.HI R22, R11, 0x2, RZ ;  /* 0x000000020b167827 */ /* 0x000fe200078e02ff */
[----:B------:R-:W-:-:S02]  /*1890*/  LEA R19, R6, R17, 0x3 ;  /* 0x0000001106137211 */ /* 0x000fc400078e18ff */
[----:B------:R-:W-:Y:S01]  /*18a0*/  MOV R8, R24 ;  /* 0x0000001800087202 */ /* 0x000fe20000000f00 */
[----:B------:R-:W-:Y:S01]  /*18b0*/  IMAD.HI R17, R16, 0x2, RZ ;  /* 0x0000000210117827 */ /* 0x000fe200078e02ff */
[----:B------:R-:W-:Y:S02]  /*18c0*/  IADD3 R25, P4, P5, R18, c[0x0][0x178], R25 ;  /* 0x00005e0012197a10 */ /* 0x000fe40007d9e019 */
[----:B------:R-:W-:Y:S01]  /*18d0*/  FSEL R24, RZ, -23, P2 ;  /* 0xc1b80000ff187808 */ /* 0x000fe20001000000 */
[----:B------:R-:W-:Y:S01]  /*18e0*/  @!P3 FMUL R36, R36, 16777216 ;  /* 0x4b8000002424b820 */ /* 0x000fe20000400000 */
[----:B------:R-:W-:Y:S01]  /*18f0*/  FSETP.GT.AND P2, PT, |R4|, 8.50705917302346158658e+37, PT ;  /* 0x7e8000000400780b */ /* 0x000fe20003f44200 */
[----:B-1----:R-:W-:Y:S01]  /*1900*/  FFMA.FTZ R23, R14, 1.1920928955078125e-07, R23 ;  /* 0x340000000e177823 */ /* 0x002fe20000010017 */
[----:B------:R-:W-:Y:S01]  /*1910*/  IADD3.X R22, R17, c[0x0][0x17c], R22, P4, P5 ;  /* 0x00005f0011167a10 */ /* 0x000fe200027ea416 */
[----:B------:R-:W1:Y:S01]  /*1920*/  MUFU.RCP R14, R36 ;  /* 0x00000024000e7308 */ /* 0x000e620000001000 */
[----:B------:R-:W-:Y:S01]  /*1930*/  FSETP.GEU.AND P4, PT, |R4|, 1.175494350822287508e-38, PT ;  /* 0x008000000400780b */ /* 0x000fe20003f8e200 */
[----:B------:R-:W-:Y:S01]  /*1940*/  @P1 FMUL R7, R7, 0.25 ;  /* 0x3e80000007071820 */ /* 0x000fe20000400000 */
[----:B------:R-:W-:Y:S01]  /*1950*/  SHF.R.S32.HI R6, RZ, 0x4, R67 ;  /* 0x00000004ff067819 */ /* 0x000fe20000011443 */
[----:B--2---:R-:W-:Y:S01]  /*1960*/  FFMA.FTZ R24, R13, 1.1920928955078125e-07, R24 ;  /* 0x340000000d187823 */ /* 0x004fe20000010018 */
[----:B------:R-:W-:Y:S01]  /*1970*/  LEA R26, R26, R19, 0x1 ;  /* 0x000000131a1a7211 */ /* 0x000fe200078e08ff */
[----:B------:R-:W-:Y:S01]  /*1980*/  @!P3 FMUL R7, R7, 16777216 ;  /* 0x4b8000000707b820 */ /* 0x000fe20000400000 */
[----:B------:R-:W-:Y:S01]  /*1990*/  SGXT R6, R6, 0x1 ;  /* 0x000000010606781a */ /* 0x000fe20000000200 */
[----:B------:R-:W-:Y:S01]  /*19a0*/  IMAD.MOV.U32 R13, RZ, RZ, 0x3dc6b27f ;  /* 0x3dc6b27fff0d7424 */ /* 0x000fe200078e00ff */
[----:B------:R-:W-:Y:S01]  /*19b0*/  IADD3 R50, R21, -R10, RZ ;  /* 0x8000000a15327210 */ /* 0x000fe20007ffe0ff */
[----:B------:R-:W-:Y:S01]  /*19c0*/  @P2 FMUL R4, R4, 0.25 ;  /* 0x3e80000004042820 */ /* 0x000fe20000400000 */
[----:B------:R-:W-:Y:S01]  /*19d0*/  LOP3.LUT R11, R69, 0x408, R6, 0x78, !PT ;  /* 0x00000408450b7812 */ /* 0x000fe200078e7806 */
[----:B------:R-:W-:Y:S01]  /*19e0*/  @P1 FMUL R9, R9, 0.25 ;  /* 0x3e80000009091820 */ /* 0x000fe20000400000 */
[----:B------:R-:W-:Y:S01]  /*19f0*/  IADD3 R6, R0, -R15, RZ ;  /* 0x8000000f00067210 */ /* 0x000fe20007ffe0ff */
[----:B------:R-:W-:Y:S01]  /*1a00*/  @!P4 FMUL R4, R4, 16777216 ;  /* 0x4b8000000404c820 */ /* 0x000fe20000400000 */
[----:B------:R-:W-:Y:S01]  /*1a10*/  LOP3.LUT R43, R26, 0x8, RZ, 0x3c, !PT ;  /* 0x000000081a2b7812 */ /* 0x000fe200078e3cff */
[----:B-1----:R-:W-:Y:S01]  /*1a20*/  FMUL R19, R14, R7 ;  /* 0x000000070e137220 */ /* 0x002fe20000400000 */
[----:B0-----:R-:W-:Y:S01]  /*1a30*/  SHF.L.U32 R56, R56, 0x1, RZ ;  /* 0x0000000138387819 */ /* 0x001fe200000006ff */
[----:B------:R-:W-:Y:S01]  /*1a40*/  FADD R6, R6, -1 ;  /* 0xbf80000006067421 */ /* 0x000fe20000000000 */
[----:B------:R-:W0:Y:S01]  /*1a50*/  MUFU.RCP R17, R4 ;  /* 0x0000000400117308 */ /* 0x000e220000001000 */
[----:B------:R-:W-:Y:S01]  /*1a60*/  @P2 FMUL R8, R8, 0.25 ;  /* 0x3e80000008082820 */ /* 0x000fe20000400000 */
[----:B------:R-:W-:Y:S01]  /*1a70*/  LOP3.LUT P0, RZ, R67, 0x40, RZ, 0xc0, !PT ;  /* 0x0000004043ff7812 */ /* 0x000fe2000780c0ff */
[----:B------:R-:W-:-:S02]  /*1a80*/  FFMA.FTZ R7, R6, R13, -0.16845393180847167969 ;  /* 0xbe2c7f3006077423 */ /* 0x000fc4000001000d */
[----:B------:R-:W-:Y:S02]  /*1a90*/  @!P3 FMUL R30, R30, 16777216 ;  /* 0x4b8000001e1eb820 */ /* 0x000fe40000400000 */
[----:B------:R-:W-:Y:S02]  /*1aa0*/  FFMA.FTZ R7, R6, R7, 0.1716887056827545166 ;  /* 0x3e2fcf2a06077423 */ /* 0x000fe40000010007 */
[----:B------:R-:W-:Y:S02]  /*1ab0*/  @!P3 FMUL R12, R12, 16777216 ;  /* 0x4b8000000c0cb820 */ /* 0x000fe40000400000 */
[----:B------:R-:W-:Y:S02]  /*1ac0*/  @P2 FMUL R29, R29, 0.25 ;  /* 0x3e8000001d1d2820 */ /* 0x000fe40000400000 */
[----:B------:R-:W-:Y:S02]  /*1ad0*/  @P2 FMUL R3, R3, 0.25 ;  /* 0x3e80000003032820 */ /* 0x000fe40000400000 */
[----:B------:R-:W-:-:S02]  /*1ae0*/  @P1 FMUL R31, R31, 0.25 ;  /* 0x3e8000001f1f1820 */ /* 0x000fc40000400000 */
[----:B------:R-:W-:Y:S02]  /*1af0*/  @P1 FMUL R27, R27, 0.25 ;  /* 0x3e8000001b1b1820 */ /* 0x000fe40000400000 */
[----:B------:R-:W-:Y:S02]  /*1b00*/  FFMA.FTZ R7, R6, R7, -0.17900948226451873779 ;  /* 0xbe374e4306077423 */ /* 0x000fe40000010007 */
[----:B------:R-:W-:Y:S02]  /*1b10*/  @!P3 FMUL R9, R9, 16777216 ;  /* 0x4b8000000909b820 */ /* 0x000fe40000400000 */
[----:B------:R-:W-:Y:S02]  /*1b20*/  @!P4 FMUL R8, R8, 16777216 ;  /* 0x4b8000000808c820 */ /* 0x000fe40000400000 */
[----:B------:R-:W-:Y:S02]  /*1b30*/  @P2 FMUL R28, R28, 0.25 ;  /* 0x3e8000001c1c2820 */ /* 0x000fe40000400000 */
[----:B------:R-:W-:-:S02]  /*1b40*/  @P2 FMUL R5, R5, 0.25 ;  /* 0x3e80000005052820 */ /* 0x000fc40000400000 */
[----:B------:R-:W-:Y:S02]  /*1b50*/  @P2 FMUL R32, R32, 0.25 ;  /* 0x3e80000020202820 */ /* 0x000fe40000400000 */
[C---:B------:R-:W-:Y:S02]  /*1b60*/  FMUL R15, R14.reuse, R30 ;  /* 0x0000001e0e0f7220 */ /* 0x040fe40000400000 */
[----:B------:R-:W-:Y:S02]  /*1b70*/  FMUL R12, R14, R12 ;  /* 0x0000000c0e0c7220 */ /* 0x000fe40000400000 */
[----:B------:R-:W-:Y:S02]  /*1b80*/  @P2 FMUL R2, R2, 0.25 ;  /* 0x3e80000002022820 */ /* 0x000fe40000400000 */
[----:B------:R-:W-:Y:S01]  /*1b90*/  @!P4 FMUL R29, R29, 16777216 ;  /* 0x4b8000001d1dc820 */ /* 0x000fe20000400000 */
[----:B------:R-:W-:Y:S01]  /*1ba0*/  F2FP.BF16.PACK_AB R15, R15, R12 ;  /* 0x0000000c0f0f723e */ /* 0x000fe200000010ff */
[----:B------:R-:W-:Y:S01]  /*1bb0*/  @!P4 FMUL R3, R3, 16777216 ;  /* 0x4b8000000303c820 */ /* 0x000fe20000400000 */
[----:B------:R-:W-:Y:S01]  /*1bc0*/  LEA R12, R41, R68, 0x1 ;  /* 0x00000044290c7211 */ /* 0x000fe200078e08ff */
[----:B------:R-:W-:-:S02]  /*1bd0*/  @P1 FMUL R35, R35, 0.25 ;  /* 0x3e80000023231820 */ /* 0x000fc40000400000 */
[----:B------:R-:W-:Y:S02]  /*1be0*/  @!P3 FMUL R31, R31, 16777216 ;  /* 0x4b8000001f1fb820 */ /* 0x000fe40000400000 */
[----:B------:R-:W-:Y:S02]  /*1bf0*/  @!P3 FMUL R27, R27, 16777216 ;  /* 0x4b8000001b1bb820 */ /* 0x000fe40000400000 */
[----:B------:R-:W-:Y:S02]  /*1c00*/  FFMA.FTZ R7, R6, R7, 0.20512372255325317383 ;  /* 0x3e520bf406077423 */ /* 0x000fe40000010007 */
[----:B------:R-:W-:Y:S01]  /*1c10*/  @P2 FMUL R33, R33, 0.25 ;  /* 0x3e80000021212820 */ /* 0x000fe20000400000 */
[----:B------:R-:W-:Y:S01]  /*1c20*/  ISETP.GE.U32.AND P2, PT, R0, 0x7f800000, PT ;  /* 0x7f8000000000780c */ /* 0x000fe20003f46070 */
[----:B------:R-:W-:Y:S01]  /*1c30*/  @P1 FMUL R34, R34, 0.25 ;  /* 0x3e80000022221820 */ /* 0x000fe20000400000 */
[----:B------:R-:W-:Y:S01]  /*1c40*/  ISETP.GE.U32.AND P1, PT, R21, 0x7f800000, PT ;  /* 0x7f8000001500780c */ /* 0x000fe20003f26070 */
[----:B------:R-:W-:-:S02]  /*1c50*/  FMUL R18, R14, R9 ;  /* 0x000000090e127220 */ /* 0x000fc40000400000 */
[----:B0-----:R-:W-:Y:S02]  /*1c60*/  FMUL R9, R17, R8 ;  /* 0x0000000811097220 */ /* 0x001fe40000400000 */
[----:B------:R-:W-:Y:S02]  /*1c70*/  @!P4 FMUL R28, R28, 16777216 ;  /* 0x4b8000001c1cc820 */ /* 0x000fe40000400000 */
[----:B------:R-:W-:Y:S02]  /*1c80*/  @!P4 FMUL R5, R5, 16777216 ;  /* 0x4b8000000505c820 */ /* 0x000fe40000400000 */
[----:B------:R-:W-:Y:S02]  /*1c90*/  @!P4 FMUL R32, R32, 16777216 ;  /* 0x4b8000002020c820 */ /* 0x000fe40000400000 */
[----:B------:R-:W-:Y:S02]  /*1ca0*/  @!P4 FMUL R2, R2, 16777216 ;  /* 0x4b8000000202c820 */ /* 0x000fe40000400000 */
[----:B------:R-:W-:-:S02]  /*1cb0*/  FMUL R29, R17, R29 ;  /* 0x0000001d111d7220 */ /* 0x000fc40000400000 */
[----:B------:R-:W-:Y:S02]  /*1cc0*/  FMUL R8, R17, R3 ;  /* 0x0000000311087220 */ /* 0x000fe40000400000 */
[----:B------:R-:W-:Y:S02]  /*1cd0*/  @!P3 FMUL R35, R35, 16777216 ;  /* 0x4b8000002323b820 */ /* 0x000fe40000400000 */
[C---:B------:R-:W-:Y:S01]  /*1ce0*/  FMUL R16, R14.reuse, R31 ;  /* 0x0000001f0e107220 */ /* 0x040fe20000400000 */
[----:B------:R-:W-:Y:S01]  /*1cf0*/  F2FP.BF16.PACK_AB R3, R29, R8 ;  /* 0x000000081d03723e */ /* 0x000fe200000010ff */
[----:B------:R-:W-:Y:S02]  /*1d00*/  FMUL R27, R14, R27 ;  /* 0x0000001b0e1b7220 */ /* 0x000fe40000400000 */
[----:B------:R-:W-:Y:S02]  /*1d10*/  FFMA.FTZ R7, R6, R7, -0.24046532809734344482 ;  /* 0xbe763c8b06077423 */ /* 0x000fe40000010007 */
[----:B------:R-:W-:Y:S01]  /*1d20*/  @!P4 FMUL R33, R33, 16777216 ;  /* 0x4b8000002121c820 */ /* 0x000fe20000400000 */
[----:B------:R-:W-:Y:S01]  /*1d30*/  F2FP.BF16.PACK_AB R29, R16, R27 ;  /* 0x0000001b101d723e */ /* 0x000fe200000010ff */
[----:B------:R-:W-:Y:S01]  /*1d40*/  @!P3 FMUL R34, R34, 16777216 ;  /* 0x4b8000002222b820 */ /* 0x000fe20000400000 */
[----:B------:R-:W-:Y:S01]  /*1d50*/  LEA R8, P3, R68, R25, 0x1 ;  /* 0x0000001944087211 */ /* 0x000fe200078608ff */
[----:B------:R-:W-:-:S02]  /*1d60*/  FMUL R28, R17, R28 ;  /* 0x0000001c111c7220 */ /* 0x000fc40000400000 */
[C---:B------:R-:W-:Y:S02]  /*1d70*/  FMUL R4, R17.reuse, R5 ;  /* 0x0000000511047220 */ /* 0x040fe40000400000 */
[C---:B------:R-:W-:Y:S01]  /*1d80*/  FMUL R31, R17.reuse, R32 ;  /* 0x00000020111f7220 */ /* 0x040fe20000400000 */
[----:B------:R-:W-:Y:S01]  /*1d90*/  F2FP.BF16.PACK_AB R5, R28, R9 ;  /* 0x000000091c05723e */ /* 0x000fe200000010ff */
[C---:B------:R-:W-:Y:S01]  /*1da0*/  FMUL R2, R17.reuse, R2 ;  /* 0x0000000211027220 */ /* 0x040fe20000400000 */
[----:B------:R-:W-:Y:S01]  /*1db0*/  LEA.HI.X.SX32 R9, R68, R22, 0x1, P3 ;  /* 0x0000001644097211 */ /* 0x000fe200018f0eff */
[----:B------:R-:W-:Y:S01]  /*1dc0*/  FMUL R35, R14, R35 ;  /* 0x000000230e237220 */ /* 0x000fe20000400000 */
[----:B------:R-:W-:Y:S01]  /*1dd0*/  F2FP.BF16.PACK_AB R4, R4, R31 ;  /* 0x0000001f0404723e */ /* 0x000fe200000010ff */
[----:B------:R-:W-:Y:S01]  /*1de0*/  FFMA.FTZ R7, R6, R7, 0.28857114911079406738 ;  /* 0x3e93bf9906077423 */ /* 0x000fe20000010007 */
[----:B------:R-:W-:Y:S01]  /*1df0*/  LOP3.LUT R32, R26, 0x10, RZ, 0x3c, !PT ;  /* 0x000000101a207812 */ /* 0x000fe200078e3cff */
[----:B------:R-:W-:Y:S01]  /*1e00*/  FMUL R17, R17, R33 ;  /* 0x0000002111117220 */ /* 0x000fe20000400000 */
[----:B------:R-:W-:Y:S01]  /*1e10*/  F2FP.BF16.PACK_AB R28, R18, R35 ;  /* 0x00000023121c723e */ /* 0x000fe200000010ff */
[----:B------:R-:W-:Y:S01]  /*1e20*/  FMUL R14, R14, R34 ;  /* 0x000000220e0e7220 */ /* 0x000fe20000400000 */
[----:B------:R0:W-:Y:S01]  /*1e30*/  STS.64 [R11], R4 ;  /* 0x000000040b007388 */ /* 0x0001e20000000a00 */
[----:B------:R-:W-:Y:S01]  /*1e40*/  IMAD R16, R41, 0x2, R12 ;  /* 0x0000000229107824 */ /* 0x000fe200078e020c */
[----:B------:R-:W-:Y:S01]  /*1e50*/  F2FP.BF16.PACK_AB R2, R2, R17 ;  /* 0x000000110202723e */ /* 0x000fe200000010ff */
[----:B------:R-:W-:Y:S01]  /*1e60*/  FFMA.FTZ R7, R6, R7, -0.36067417263984680176 ;  /* 0xbeb8aa4906077423 */ /* 0x000fe20000010007 */
[----:B------:R-:W-:Y:S01]  /*1e70*/  F2FP.BF16.PACK_AB R14, R19, R14 ;  /* 0x0000000e130e723e */ /* 0x000fe200000010ff */
[----:B------:R-:W-:Y:S01]  /*1e80*/  FADD R50, R50, -1 ;  /* 0xbf80000032327421 */ /* 0x000fe20000000000 */
[----:B------:R-:W-:Y:S01]  /*1e90*/  LOP3.LUT R17, R11, 0x10, RZ, 0x3c, !PT ;  /* 0x000000100b117812 */ /* 0x000fe200078e3cff */
[----:B------:R-:W-:Y:S01]  /*1ea0*/  FFMA.FTZ R7, R6, R7, 0.48089820146560668945 ;  /* 0x3ef6384a06077423 */ /* 0x000fe20000010007 */
[----:B------:R-:W-:Y:S01]  /*1eb0*/  LEA R18, R41, R16, 0x1 ;  /* 0x0000001029127211 */ /* 0x000fe200078e08ff */
[----:B------:R1:W-:Y:S01]  /*1ec0*/  STS.64 [R11+0x200], R2 ;  /* 0x000200020b007388 */ /* 0x0003e20000000a00 */
[----:B------:R-:W-:Y:S01]  /*1ed0*/  LOP3.LUT R34, R26, 0x18, RZ, 0x3c, !PT ;  /* 0x000000181a227812 */ /* 0x000fe200078e3cff */
[----:B------:R-:W-:Y:S01]  /*1ee0*/  FFMA.FTZ R7, R6, R7, -0.72134751081466674805 ;  /* 0xbf38aa3b06077423 */ /* 0x000fe20000010007 */
[----:B0-----:R-:W-:Y:S01]  /*1ef0*/  LEA R4, P5, R16, R25, 0x1 ;  /* 0x0000001910047211 */ /* 0x001fe200078a08ff */
[----:B------:R0:W-:Y:S02]  /*1f00*/  STS.64 [R17+0x800], R14 ;  /* 0x0008000e11007388 */ /* 0x0001e40000000a00 */
[----:B------:R-:W-:Y:S01]  /*1f10*/  FMUL R7, R6, R7 ;  /* 0x0000000706077220 */ /* 0x000fe20000400000 */
[----:B------:R-:W-:Y:S01]  /*1f20*/  LEA.HI.X.SX32 R5, R16, R22, 0x1, P5 ;  /* 0x0000001610057211 */ /* 0x000fe200028f0eff */
[----:B------:R2:W-:Y:S02]  /*1f30*/  STS.64 [R17+0xa00], R28 ;  /* 0x000a001c11007388 */ /* 0x0005e40000000a00 */
[----:B------:R-:W-:-:S02]  /*1f40*/  FMUL R7, R6, R7 ;  /* 0x0000000706077220 */ /* 0x000fc40000400000 */
[----:B------:R-:W-:Y:S01]  /*1f50*/  BAR.SYNC.DEFER_BLOCKING 0x0 ;  /* 0x0000000000007b1d */ /* 0x000fe20000010000 */
[-C--:B-1----:R-:W-:Y:S01]  /*1f60*/  LEA R2, P3, R18, R25.reuse, 0x1 ;  /* 0x0000001912027211 */ /* 0x082fe200078608ff */
[----:B------:R-:W-:Y:S01]  /*1f70*/  FFMA.FTZ R51, R6, 1.4426950216293334961, R7 ;  /* 0x3fb8aa3b06337823 */ /* 0x000fe20000010007 */
[----:B------:R-:W-:Y:S01]  /*1f80*/  LEA R6, P4, R12, R25, 0x1 ;  /* 0x000000190c067211 */ /* 0x000fe200078808ff */
[C---:B0-----:R-:W-:Y:S01]  /*1f90*/  IMAD R14, R41.reuse, 0x2, R18 ;  /* 0x00000002290e7824 */ /* 0x041fe200078e0212 */
[-C--:B------:R-:W-:Y:S01]  /*1fa0*/  LEA.HI.X.SX32 R3, R18, R22.reuse, 0x1, P3 ;  /* 0x0000001612037211 */ /* 0x080fe200018f0eff */
[----:B------:R-:W-:Y:S01]  /*1fb0*/  FFMA.FTZ R15, R50, R13, -0.16845393180847167969 ;  /* 0xbe2c7f30320f7423 */ /* 0x000fe2000001000d */
[----:B------:R-:W-:Y:S01]  /*1fc0*/  LEA.HI.X.SX32 R7, R12, R22, 0x1, P4 ;  /* 0x000000160c077211 */ /* 0x000fe200020f0eff */
[----:B------:R-:W-:Y:S01]  /*1fd0*/  IMAD R16, R41, 0x2, R14 ;  /* 0x0000000229107824 */ /* 0x000fe200078e020e */
[----:B------:R-:W-:Y:S01]  /*1fe0*/  LEA R10, P3, R14, R25, 0x1 ;  /* 0x000000190e0a7211 */ /* 0x000fe200078608ff */
[----:B--2---:R-:W-:-:S02]  /*1ff0*/  FFMA.FTZ R17, R50, R15, 0.1716887056827545166 ;  /* 0x3e2fcf2a32117423 */ /* 0x004fc4000001000f */
[----:B------:R-:W-:Y:S01]  /*2000*/  FADD R24, R24, R51 ;  /* 0x0000003318187221 */ /* 0x000fe20000000000 */
[C---:B------:R-:W-:Y:S01]  /*2010*/  LEA R18, R41.reuse, R16, 0x1 ;  /* 0x0000001029127211 */ /* 0x040fe200078e08ff */
[----:B------:R-:W-:Y:S01]  /*2020*/  FFMA.FTZ R19, R50, R17, -0.17900948226451873779 ;  /* 0xbe374e4332137423 */ /* 0x000fe20000010011 */
[----:B------:R-:W-:Y:S02]  /*2030*/  LEA R12, P4, R16, R25, 0x1 ;  /* 0x00000019100c7211 */ /* 0x000fe400078808ff */
[-C--:B------:R-:W-:Y:S01]  /*2040*/  LEA.HI.X.SX32 R11, R14, R22.reuse, 0x1, P3 ;  /* 0x000000160e0b7211 */ /* 0x080fe200018f0eff */
[C---:B------:R-:W-:Y:S01]  /*2050*/  IMAD R28, R41.reuse, 0x2, R18 ;  /* 0x00000002291c7824 */ /* 0x040fe200078e0212 */
[----:B------:R-:W-:Y:S01]  /*2060*/  LEA.HI.X.SX32 R13, R16, R22, 0x1, P4 ;  /* 0x00000016100d7211 */ /* 0x000fe200020f0eff */
[----:B------:R-:W-:Y:S01]  /*2070*/  FFMA.FTZ R29, R50, R19, 0.20512372255325317383 ;  /* 0x3e520bf4321d7423 */ /* 0x000fe20000010013 */
[-C--:B------:R-:W-:Y:S02]  /*2080*/  LEA R14, P3, R18, R25.reuse, 0x1 ;  /* 0x00000019120e7211 */ /* 0x080fe400078608ff */
[C---:B------:R-:W-:Y:S01]  /*2090*/  LEA R30, R41.reuse, R28, 0x1 ;  /* 0x0000001c291e7211 */ /* 0x040fe200078e08ff */
[----:B------:R-:W0:Y:S01]  /*20a0*/  LDS.64 R26, [R26] ;  /* 0x000000001a1a7984 */ /* 0x000e220000000a00 */
[----:B------:R-:W-:Y:S01]  /*20b0*/  LEA R16, P4, R28, R25, 0x1 ;  /* 0x000000191c107211 */ /* 0x000fe200078808ff */
[----:B------:R-:W-:Y:S01]  /*20c0*/  FFMA.FTZ R31, R50, R29, -0.24046532809734344482 ;  /* 0xbe763c8b321f7423 */ /* 0x000fe2000001001d */
[-C--:B------:R-:W-:Y:S01]  /*20d0*/  LEA.HI.X.SX32 R15, R18, R22.reuse, 0x1, P3 ;  /* 0x00000016120f7211 */ /* 0x080fe200018f0eff */
[----:B------:R-:W-:Y:S01]  /*20e0*/  IMAD R38, R41, 0x2, R30 ;  /* 0x0000000229267824 */ /* 0x000fe200078e021e */
[----:B------:R-:W-:Y:S01]  /*20f0*/  LEA.HI.X.SX32 R17, R28, R22, 0x1, P4 ;  /* 0x000000161c117211 */ /* 0x000fe200020f0eff */
[----:B------:R-:W-:Y:S01]  /*2100*/  LDS.64 R32, [R32] ;  /* 0x0000000020207984 */ /* 0x000fe20000000a00 */
[----:B------:R-:W-:Y:S01]  /*2110*/  FFMA.FTZ R31, R50, R31, 0.28857114911079406738 ;  /* 0x3e93bf99321f7423 */ /* 0x000fe2000001001f */
[----:B------:R-:W-:-:S02]  /*2120*/  LEA R18, P3, R30, R25, 0x1 ;  /* 0x000000191e127211 */ /* 0x000fc400078608ff */
[----:B------:R1:W2:Y:S01]  /*2130*/  LDS.64 R28, [R43] ;  /* 0x000000002b1c7984 */ /* 0x0002a20000000a00 */
[C---:B------:R-:W-:Y:S01]  /*2140*/  LEA R42, R41.reuse, R38, 0x1 ;  /* 0x00000026292a7211 */ /* 0x040fe200078e08ff */
[----:B------:R-:W-:Y:S01]  /*2150*/  FFMA.FTZ R39, R50, R31, -0.36067417263984680176 ;  /* 0xbeb8aa4932277423 */ /* 0x000fe2000001001f */
[-C--:B------:R-:W-:Y:S01]  /*2160*/  LEA.HI.X.SX32 R19, R30, R22.reuse, 0x1, P3 ;  /* 0x000000161e137211 */ /* 0x080fe200018f0eff */
[----:B------:R-:W3:Y:S01]  /*2170*/  LDS.64 R34, [R34] ;  /* 0x0000000022227984 */ /* 0x000ee20000000a00 */
[-C--:B------:R-:W-:Y:S01]  /*2180*/  LEA R30, P3, R38, R25.reuse, 0x1 ;  /* 0x00000019261e7211 */ /* 0x080fe200078608ff */
[C---:B------:R-:W-:Y:S01]  /*2190*/  IMAD R44, R41.reuse, 0x2, R42 ;  /* 0x00000002292c7824 */ /* 0x040fe200078e022a */
[----:B------:R-:W-:Y:S01]  /*21a0*/  LEA R36, P4, R42, R25, 0x1 ;  /* 0x000000192a247211 */ /* 0x000fe200078808ff */
[----:B------:R-:W-:Y:S01]  /*21b0*/  FFMA.FTZ R39, R50, R39, 0.48089820146560668945 ;  /* 0x3ef6384a32277423 */ /* 0x000fe20000010027 */
[----:B------:R-:W-:Y:S02]  /*21c0*/  LEA.HI.X.SX32 R31, R38, R22, 0x1, P3 ;  /* 0x00000016261f7211 */ /* 0x000fe400018f0eff */
[----:B------:R-:W-:Y:S01]  /*21d0*/  LEA R46, R41, R44, 0x1 ;  /* 0x0000002c292e7211 */ /* 0x000fe200078e08ff */
[----:B------:R-:W-:Y:S01]  /*21e0*/  FFMA.FTZ R45, R50, R39, -0.72134751081466674805 ;  /* 0xbf38aa3b322d7423 */ /* 0x000fe20000010027 */
[----:B------:R-:W-:-:S02]  /*21f0*/  LEA.HI.X.SX32 R37, R42, R22, 0x1, P4 ;  /* 0x000000162a257211 */ /* 0x000fc400020f0eff */
[-C--:B------:R-:W-:Y:S01]  /*2200*/  LEA R38, P3, R44, R25.reuse, 0x1 ;  /* 0x000000192c267211 */ /* 0x080fe200078608ff */
[C---:B------:R-:W-:Y:S01]  /*2210*/  IMAD R52, R41.reuse, 0x2, R46 ;  /* 0x0000000229347824 */ /* 0x040fe200078e022e */
[----:B------:R-:W-:Y:S01]  /*2220*/  LEA R42, P4, R46, R25, 0x1 ;  /* 0x000000192e2a7211 */ /* 0x000fe200078808ff */
[----:B------:R-:W-:Y:S01]  /*2230*/  FMUL R45, R50, R45 ;  /* 0x0000002d322d7220 */ /* 0x000fe20000400000 */
[----:B------:R-:W-:Y:S02]  /*2240*/  LEA.HI.X.SX32 R39, R44, R22, 0x1, P3 ;  /* 0x000000162c277211 */ /* 0x000fe400018f0eff */
[C---:B------:R-:W-:Y:S02]  /*2250*/  LEA R54, R41.reuse, R52, 0x1 ;  /* 0x0000003429367211 */ /* 0x040fe400078e08ff */
[----:B-1----:R-:W-:Y:S02]  /*2260*/  LEA.HI.X.SX32 R43, R46, R22, 0x1, P4 ;  /* 0x000000162e2b7211 */ /* 0x002fe400020f0eff */
[-C--:B------:R-:W-:Y:S01]  /*2270*/  LEA R46, P3, R52, R25.reuse, 0x1 ;  /* 0x00000019342e7211 */ /* 0x080fe200078608ff */
[----:B------:R-:W-:Y:S01]  /*2280*/  IMAD R41, R41, 0x2, R54 ;  /* 0x0000000229297824 */ /* 0x000fe200078e0236 */
[----:B------:R-:W-:-:S02]  /*2290*/  LEA R44, P4, R54, R25, 0x1 ;  /* 0x00000019362c7211 */ /* 0x000fc400078808ff */
[-C--:B------:R-:W-:Y:S01]  /*22a0*/  LEA.HI.X.SX32 R47, R52, R22.reuse, 0x1, P3 ;  /* 0x00000016342f7211 */ /* 0x080fe200018f0eff */
[----:B0-----:R-:W-:Y:S01]  /*22b0*/  STG.E.U16 [R8.64], R26 ;  /* 0x0000001a08007986 */ /* 0x001fe2000c101504 */
[C---:B------:R-:W-:Y:S01]  /*22c0*/  LEA R48, P5, R41.reuse, R25, 0x1 ;  /* 0x0000001929307211 */ /* 0x040fe200078a08ff */
[----:B------:R-:W-:Y:S01]  /*22d0*/  FMUL R25, R50, R45 ;  /* 0x0000002d32197220 */ /* 0x000fe20000400000 */
[----:B------:R-:W-:Y:S02]  /*22e0*/  FSETP.NEU.AND P3, PT, R0, RZ, PT ;  /* 0x000000ff0000720b */ /* 0x000fe40003f6d000 */
[-C--:B------:R-:W-:Y:S01]  /*22f0*/  LEA.HI.X.SX32 R45, R54, R22.reuse, 0x1, P4 ;  /* 0x00000016362d7211 */ /* 0x080fe200020f0eff */
[----:B------:R-:W-:Y:S01]  /*2300*/  FFMA.FTZ R50, R50, 1.4426950216293334961, R25 ;  /* 0x3fb8aa3b32327823 */ /* 0x000fe20000010019 */
[----:B------:R-:W-:Y:S02]  /*2310*/  @P2 MOV R25, 0x7f800000 ;  /* 0x7f80000000192802 */ /* 0x000fe40000000f00 */
[----:B------:R-:W-:Y:S01]  /*2320*/  LEA.HI.X.SX32 R49, R41, R22, 0x1, P5 ;  /* 0x0000001629317211 */ /* 0x000fe200028f0eff */
[----:B--2---:R0:W-:Y:S01]  /*2330*/  STG.E.U16 [R6.64], R28 ;  /* 0x0000001c06007986 */ /* 0x0041e2000c101504 */
[----:B------:R-:W-:-:S02]  /*2340*/  @P1 IMAD.MOV.U32 R22, RZ, RZ, 0x7f800000 ;  /* 0x7f800000ff161424 */ /* 0x000fc400078e00ff */
[----:B------:R-:W-:Y:S01]  /*2350*/  @P2 FFMA.FTZ R24, R0, R25, +INF ;  /* 0x7f80000000182423 */ /* 0x000fe20000010019 */
[----:B------:R1:W-:Y:S01]  /*2360*/  STG.E.U16 [R4.64], R32 ;  /* 0x0000002004007986 */ /* 0x0003e2000c101504 */
[----:B------:R-:W-:Y:S01]  /*2370*/  PRMT R0, R28, 0x7632, R0 ;  /* 0x000076321c007816 */ /* 0x000fe20000000000 */
[----:B------:R-:W-:Y:S01]  /*2380*/  FADD R23, R23, R50 ;  /* 0x0000003217177221 */ /* 0x000fe20000000000 */
[C---:B------:R-:W-:Y:S01]  /*2390*/  FSETP.NEU.AND P2, PT, R21.reuse, RZ, PT ;  /* 0x000000ff1500720b */ /* 0x040fe20003f4d000 */
[----:B---3--:R2:W-:Y:S01]  /*23a0*/  STG.E.U16 [R2.64], R34 ;  /* 0x0000002202007986 */ /* 0x0085e2000c101504 */
[----:B------:R-:W-:Y:S01]  /*23b0*/  @P1 FFMA.FTZ R23, R21, R22, +INF ;  /* 0x7f80000015171423 */ /* 0x000fe20000010016 */
[----:B------:R-:W-:Y:S02]  /*23c0*/  PRMT R21, R27, 0x7632, R21 ;  /* 0x000076321b157816 */ /* 0x000fe40000000015 */
[----:B0-----:R-:W-:Y:S02]  /*23d0*/  PRMT R7, R32, 0x7632, R7 ;  /* 0x0000763220077816 */ /* 0x001fe40000000007 */
[----:B------:R-:W-:-:S02]  /*23e0*/  FSEL R24, R24, -INF , P3 ;  /* 0xff80000018187808 */ /* 0x000fc40001800000 */
[----:B-1----:R-:W-:Y:S02]  /*23f0*/  PRMT R5, R26, 0x7632, R5 ;  /* 0x000076321a057816 */ /* 0x002fe40000000005 */
[----:B------:R-:W-:Y:S01]  /*2400*/  PRMT R4, R29, 0x7632, R4 ;  /* 0x000076321d047816 */ /* 0x000fe20000000004 */
[----:B------:R-:W-:Y:S01]  /*2410*/  FFMA R22, R24, 0.69314718246459960938, R53 ;  /* 0x3f31721818167823 */ /* 0x000fe20000000035 */
[----:B--2---:R-:W-:Y:S01]  /*2420*/  PRMT R3, R34, 0x7632, R3 ;  /* 0x0000763222037816 */ /* 0x004fe20000000003 */
[----:B------:R0:W-:Y:S01]  /*2430*/  STG.E.U16 [R10.64], R5 ;  /* 0x000000050a007986 */ /* 0x0001e2000c101504 */
[----:B------:R-:W-:Y:S02]  /*2440*/  PRMT R2, R33, 0x7632, R2 ;  /* 0x0000763221027816 */ /* 0x000fe40000000002 */
[----:B------:R-:W-:Y:S01]  /*2450*/  FSEL R23, R23, -INF , P2 ;  /* 0xff80000017177808 */ /* 0x000fe20001000000 */
[----:B------:R1:W-:Y:S04]  /*2460*/  STG.E.U16 [R12.64], R0 ;  /* 0x000000000c007986 */ /* 0x0003e8000c101504 */
[----:B------:R2:W-:Y:S01]  /*2470*/  STG.E.U16 [R14.64], R7 ;  /* 0x000000070e007986 */ /* 0x0005e2000c101504 */
[----:B------:R-:W-:-:S03]  /*2480*/  FFMA R23, R23, 0.69314718246459960938, R40 ;  /* 0x3f31721817177823 */ /* 0x000fc60000000028 */
[----:B------:R2:W-:Y:S01]  /*2490*/  STG.E.U16 [R16.64], R3 ;  /* 0x0000000310007986 */ /* 0x0005e2000c101504 */
[----:B0-----:R-:W-:-:S03]  /*24a0*/  PRMT R5, R35, 0x7632, R5 ;  /* 0x0000763223057816 */ /* 0x001fc60000000005 */
[----:B------:R2:W-:Y:S01]  /*24b0*/  STG.E.U16 [R18.64], R27 ;  /* 0x0000001b12007986 */ /* 0x0005e2000c101504 */
[----:B-1----:R-:W-:-:S03]  /*24c0*/  LOP3.LUT R0, R56, 0xf8, RZ, 0xc0, !PT ;  /* 0x000000f838007812 */ /* 0x002fc600078ec0ff */
[----:B------:R2:W-:Y:S04]  /*24d0*/  STG.E.U16 [R30.64], R29 ;  /* 0x0000001d1e007986 */ /* 0x0005e8000c101504 */
[----:B------:R2:W-:Y:S04]  /*24e0*/  STG.E.U16 [R36.64], R33 ;  /* 0x0000002124007986 */ /* 0x0005e8000c101504 */
[----:B------:R2:W-:Y:S04]  /*24f0*/  STG.E.U16 [R38.64], R35 ;  /* 0x0000002326007986 */ /* 0x0005e8000c101504 */
[----:B------:R2:W-:Y:S04]  /*2500*/  STG.E.U16 [R42.64], R21 ;  /* 0x000000152a007986 */ /* 0x0005e8000c101504 */
[----:B------:R2:W-:Y:S04]  /*2510*/  STG.E.U16 [R46.64], R4 ;  /* 0x000000042e007986 */ /* 0x0005e8000c101504 */
[----:B------:R2:W-:Y:S04]  /*2520*/  STG.E.U16 [R44.64], R2 ;  /* 0x000000022c007986 */ /* 0x0005e8000c101504 */
[----:B------:R2:W-:Y:S04]  /*2530*/  STG.E.U16 [R48.64], R5 ;  /* 0x0000000530007986 */ /* 0x0005e8000c101504 */
[----:B------:R-:W-:Y:S06]  /*2540*/  BAR.SYNC.DEFER_BLOCKING 0x0 ;  /* 0x0000000000007b1d */ /* 0x000fec0000010000 */
[----:B------:R2:W-:Y:S04]  /*2550*/  STS.64 [R0], R22 ;  /* 0x0000001600007388 */ /* 0x0005e80000000a00 */
[----:B------:R-:W-:Y:S06]  /*2560*/  BAR.SYNC.DEFER_BLOCKING 0x0 ;  /* 0x0000000000007b1d */ /* 0x000fec0000010000 */
[----:B------:R-:W-:Y:S05]  /*2570*/  @P0 EXIT ;  /* 0x000000000000094d */ /* 0x000fea0003800000 */
[----:B--2---:R-:W0:Y:S01]  /*2580*/  LDS R5, [R20] ;  /* 0x0000000014057984 */ /* 0x004e220000000800 */
[----:B------:R-:W-:-:S02]  /*2590*/  IMAD R0, R55, c[0x0][0x1cc], RZ ;  /* 0x0000730037007a24 */ /* 0x000fc400078e02ff */
[C---:B------:R-:W-:Y:S02]  /*25a0*/  IMAD.SHL.U32 R3, R65.reuse, 0x4, RZ ;  /* 0x0000000441037824 */ /* 0x040fe400078e00ff */
[----:B------:R-:W-:Y:S01]  /*25b0*/  IMAD.HI R65, R65, 0x4, RZ ;  /* 0x0000000441417827 */ /* 0x000fe200078e02ff */
[----:B------:R-:W-:-:S03]  /*25c0*/  SHF.L.U32 R2, R0, 0x2, RZ ;  /* 0x0000000200027819 */ /* 0x000fc600000006ff */
[----:B------:R-:W-:Y:S01]  /*25d0*/  IMAD.HI R0, R0, 0x4, RZ ;  /* 0x0000000400007827 */ /* 0x000fe200078e02ff */
[----:B------:R-:W-:-:S04]  /*25e0*/  IADD3 R2, P0, P1, R3, c[0x0][0x180], R2 ;  /* 0x0000600003027a10 */ /* 0x000fc8000791e002 */
[----:B------:R-:W-:-:S05]  /*25f0*/  IADD3.X R3, R65, c[0x0][0x184], R0, P0, P1 ;  /* 0x0000610041037a10 */ /* 0x000fca00007e2400 */
[----:B0-----:R-:W-:Y:S01]  /*2600*/  STG.E [R2.64], R5 ;  /* 0x0000000502007986 */ /* 0x001fe2000c101904 */
[----:B------:R-:W-:Y:S05]  /*2610*/  EXIT ;  /* 0x000000000000794d */ /* 0x000fea0003800000 */
.L_x_2:
[----:B------:R-:W-:-:S00]  /*2620*/  BRA `(.L_x_2) ;  /* 0xfffffff000007947 */ /* 0x000fc0000383ffff */
[----:B------:R-:W-:-:S00]  /*2630*/  NOP ;  /* 0x0000000000007918 */ /* 0x000fc00000000000 */
        /* <DEDUP_REMOVED lines=12> */
.L_x_3:


//--------------------- .nv.global.init           --------------------------
	.section	.nv.global.init,"aw",@progbits
.nv.global.init:
	.type		_$_str,@object
	.size		_$_str,(.L_0 - _$_str)
_$_str:
        /*0000*/ 	.byte	0x5f, 0x5f, 0x43, 0x55, 0x44, 0x41, 0x5f, 0x46, 0x54, 0x5a, 0x00
.L_0:


//--------------------- .nv.shared.attn_fwd       --------------------------
	.section	.nv.shared.attn_fwd,"aw",@nobits
	.sectionflags	@""
	.align	16
